//
// Generated by NVIDIA NVVM Compiler
//
// Compiler Build ID: CL-36424714
// Cuda compilation tools, release 13.0, V13.0.88
// Based on NVVM 20.0.0
//

.version 9.0
.target sm_100
.address_size 64

	// .globl	_Z10kernelSum2IfEvPKT_PS0_mm
// _ZZ10kernelSum2IfEvPKT_PS0_mmE5sdata has been demoted
.extern .shared .align 16 .b8 sdata[];

.visible .entry _Z10kernelSum2IfEvPKT_PS0_mm(
	.param .u64 .ptr .align 1 _Z10kernelSum2IfEvPKT_PS0_mm_param_0,
	.param .u64 .ptr .align 1 _Z10kernelSum2IfEvPKT_PS0_mm_param_1,
	.param .u64 _Z10kernelSum2IfEvPKT_PS0_mm_param_2,
	.param .u64 _Z10kernelSum2IfEvPKT_PS0_mm_param_3
)
{
	.reg .pred 	%p<54>;
	.reg .b32 	%r<33>;
	.reg .b32 	%f<189>;
	.reg .b64 	%rd<203>;
	// demoted variable
	.shared .align 4 .b8 _ZZ10kernelSum2IfEvPKT_PS0_mmE5sdata[4224];
	ld.param.u64 	%rd65, [_Z10kernelSum2IfEvPKT_PS0_mm_param_0];
	ld.param.u64 	%rd63, [_Z10kernelSum2IfEvPKT_PS0_mm_param_2];
	ld.param.u64 	%rd64, [_Z10kernelSum2IfEvPKT_PS0_mm_param_3];
	cvta.to.global.u64 	%rd1, %rd65;
	mov.u32 	%r1, %tid.x;
	mov.u32 	%r6, %ntid.x;
	mov.u32 	%r7, %ctaid.x;
	mad.lo.s32 	%r8, %r6, %r7, %r1;
	cvt.u64.u32 	%rd196, %r8;
	mov.u32 	%r9, %nctaid.x;
	mul.lo.s32 	%r2, %r9, %r6;
	and.b64  	%rd66, %rd63, -32;
	and.b64  	%rd67, %rd63, 31;
	setp.eq.s64 	%p1, %rd67, 0;
	selp.b64 	%rd68, 0, 32, %p1;
	add.s64 	%rd3, %rd68, %rd66;
	setp.le.u64 	%p2, %rd3, %rd196;
	@%p2 bra 	$L__BB0_84;
	mov.u32 	%r10, %tid.y;
	mov.u32 	%r11, _ZZ10kernelSum2IfEvPKT_PS0_mmE5sdata;
	mad.lo.s32 	%r12, %r10, 132, %r11;
	shl.b32 	%r13, %r1, 2;
	add.s32 	%r3, %r12, %r13;
	cvt.u64.u32 	%rd4, %r10;
	shl.b64 	%rd5, %rd63, 5;
	mad.lo.s32 	%r14, %r1, 132, %r11;
	shl.b32 	%r15, %r10, 2;
	add.s32 	%r4, %r14, %r15;
	shl.b32 	%r16, %r10, 7;
	sub.s32 	%r5, %r12, %r16;
	not.b64 	%rd69, %rd4;
	add.s64 	%rd6, %rd64, %rd69;
	shr.u64 	%rd70, %rd6, 5;
	add.s64 	%rd71, %rd70, 1;
	and.b64  	%rd7, %rd71, 15;
	and.b64  	%rd8, %rd71, 7;
	and.b64  	%rd9, %rd71, 3;
	add.s64 	%rd72, %rd4, 480;
	mul.lo.s64 	%rd73, %rd63, %rd72;
	shl.b64 	%rd10, %rd73, 2;
	add.s64 	%rd74, %rd4, 448;
	mul.lo.s64 	%rd75, %rd63, %rd74;
	shl.b64 	%rd11, %rd75, 2;
	add.s64 	%rd76, %rd4, 416;
	mul.lo.s64 	%rd77, %rd63, %rd76;
	shl.b64 	%rd12, %rd77, 2;
	add.s64 	%rd78, %rd4, 224;
	mul.lo.s64 	%rd79, %rd63, %rd78;
	shl.b64 	%rd13, %rd79, 2;
	add.s64 	%rd80, %rd4, 192;
	mul.lo.s64 	%rd81, %rd63, %rd80;
	shl.b64 	%rd14, %rd81, 2;
	add.s64 	%rd82, %rd4, 160;
	mul.lo.s64 	%rd83, %rd63, %rd82;
	shl.b64 	%rd15, %rd83, 2;
	add.s64 	%rd84, %rd4, 128;
	mul.lo.s64 	%rd85, %rd63, %rd84;
	shl.b64 	%rd16, %rd85, 2;
	add.s64 	%rd86, %rd4, 96;
	mul.lo.s64 	%rd87, %rd63, %rd86;
	shl.b64 	%rd17, %rd87, 2;
	add.s64 	%rd88, %rd4, 64;
	mul.lo.s64 	%rd89, %rd63, %rd88;
	shl.b64 	%rd18, %rd89, 2;
	add.s64 	%rd90, %rd4, 32;
	mul.lo.s64 	%rd91, %rd63, %rd90;
	shl.b64 	%rd19, %rd91, 2;
	cvt.u64.u32 	%rd20, %r2;
$L__BB0_2:
	setp.le.u64 	%p3, %rd64, %rd4;
	mov.b32 	%r17, 0;
	st.shared.u32 	[%r3], %r17;
	mad.lo.s64 	%rd200, %rd63, %rd4, %rd196;
	@%p3 bra 	$L__BB0_79;
	setp.lt.u64 	%p4, %rd6, 480;
	mov.f32 	%f188, 0f00000000;
	@%p4 bra 	$L__BB0_38;
	mad.lo.s64 	%rd200, %rd63, %rd4, %rd196;
	shr.u64 	%rd92, %rd6, 5;
	add.s64 	%rd93, %rd92, 1;
	and.b64  	%rd197, %rd93, 1152921504606846960;
	mov.f32 	%f188, 0f00000000;
	mov.u64 	%rd198, %rd1;
$L__BB0_5:
	.pragma "nounroll";
	setp.ge.u64 	%p5, %rd196, %rd63;
	mov.f32 	%f151, 0f00000000;
	@%p5 bra 	$L__BB0_7;
	mad.lo.s64 	%rd94, %rd63, %rd4, %rd196;
	shl.b64 	%rd95, %rd94, 2;
	add.s64 	%rd96, %rd198, %rd95;
	ld.global.nc.f32 	%f151, [%rd96];
$L__BB0_7:
	add.f32 	%f4, %f151, %f188;
	mov.f32 	%f152, 0f00000000;
	@%p5 bra 	$L__BB0_9;
	shl.b64 	%rd97, %rd196, 2;
	add.s64 	%rd98, %rd19, %rd97;
	add.s64 	%rd99, %rd198, %rd98;
	ld.global.nc.f32 	%f152, [%rd99];
$L__BB0_9:
	add.f32 	%f7, %f152, %f4;
	add.s64 	%rd28, %rd200, %rd5;
	mov.f32 	%f153, 0f00000000;
	@%p5 bra 	$L__BB0_11;
	shl.b64 	%rd100, %rd196, 2;
	add.s64 	%rd101, %rd18, %rd100;
	add.s64 	%rd102, %rd198, %rd101;
	ld.global.nc.f32 	%f153, [%rd102];
$L__BB0_11:
	add.f32 	%f10, %f153, %f7;
	add.s64 	%rd29, %rd28, %rd5;
	mov.f32 	%f154, 0f00000000;
	@%p5 bra 	$L__BB0_13;
	shl.b64 	%rd103, %rd196, 2;
	add.s64 	%rd104, %rd17, %rd103;
	add.s64 	%rd105, %rd198, %rd104;
	ld.global.nc.f32 	%f154, [%rd105];
$L__BB0_13:
	add.f32 	%f13, %f154, %f10;
	add.s64 	%rd30, %rd29, %rd5;
	mov.f32 	%f155, 0f00000000;
	@%p5 bra 	$L__BB0_15;
	shl.b64 	%rd106, %rd196, 2;
	add.s64 	%rd107, %rd16, %rd106;
	add.s64 	%rd108, %rd198, %rd107;
	ld.global.nc.f32 	%f155, [%rd108];
$L__BB0_15:
	add.f32 	%f16, %f155, %f13;
	add.s64 	%rd31, %rd30, %rd5;
	mov.f32 	%f156, 0f00000000;
	@%p5 bra 	$L__BB0_17;
	shl.b64 	%rd109, %rd196, 2;
	add.s64 	%rd110, %rd15, %rd109;
	add.s64 	%rd111, %rd198, %rd110;
	ld.global.nc.f32 	%f156, [%rd111];
$L__BB0_17:
	add.f32 	%f19, %f156, %f16;
	add.s64 	%rd32, %rd31, %rd5;
	mov.f32 	%f157, 0f00000000;
	@%p5 bra 	$L__BB0_19;
	shl.b64 	%rd112, %rd196, 2;
	add.s64 	%rd113, %rd14, %rd112;
	add.s64 	%rd114, %rd198, %rd113;
	ld.global.nc.f32 	%f157, [%rd114];
$L__BB0_19:
	add.f32 	%f22, %f157, %f19;
	add.s64 	%rd33, %rd32, %rd5;
	mov.f32 	%f158, 0f00000000;
	@%p5 bra 	$L__BB0_21;
	shl.b64 	%rd115, %rd196, 2;
	add.s64 	%rd116, %rd13, %rd115;
	add.s64 	%rd117, %rd198, %rd116;
	ld.global.nc.f32 	%f158, [%rd117];
$L__BB0_21:
	add.f32 	%f25, %f158, %f22;
	add.s64 	%rd34, %rd33, %rd5;
	mov.f32 	%f159, 0f00000000;
	@%p5 bra 	$L__BB0_23;
	shl.b64 	%rd118, %rd196, 2;
	add.s64 	%rd119, %rd4, 256;
	mul.lo.s64 	%rd120, %rd63, %rd119;
	shl.b64 	%rd121, %rd120, 2;
	add.s64 	%rd122, %rd121, %rd118;
	add.s64 	%rd123, %rd198, %rd122;
	ld.global.nc.f32 	%f159, [%rd123];
$L__BB0_23:
	add.f32 	%f28, %f159, %f25;
	add.s64 	%rd35, %rd34, %rd5;
	mov.f32 	%f160, 0f00000000;
	@%p5 bra 	$L__BB0_25;
	shl.b64 	%rd124, %rd196, 2;
	add.s64 	%rd125, %rd4, 288;
	mul.lo.s64 	%rd126, %rd63, %rd125;
	shl.b64 	%rd127, %rd126, 2;
	add.s64 	%rd128, %rd127, %rd124;
	add.s64 	%rd129, %rd198, %rd128;
	ld.global.nc.f32 	%f160, [%rd129];
$L__BB0_25:
	add.f32 	%f31, %f160, %f28;
	add.s64 	%rd36, %rd35, %rd5;
	mov.f32 	%f161, 0f00000000;
	@%p5 bra 	$L__BB0_27;
	shl.b64 	%rd130, %rd196, 2;
	add.s64 	%rd131, %rd4, 320;
	mul.lo.s64 	%rd132, %rd63, %rd131;
	shl.b64 	%rd133, %rd132, 2;
	add.s64 	%rd134, %rd133, %rd130;
	add.s64 	%rd135, %rd198, %rd134;
	ld.global.nc.f32 	%f161, [%rd135];
$L__BB0_27:
	add.f32 	%f34, %f161, %f31;
	add.s64 	%rd37, %rd36, %rd5;
	mov.f32 	%f162, 0f00000000;
	@%p5 bra 	$L__BB0_29;
	shl.b64 	%rd136, %rd196, 2;
	add.s64 	%rd137, %rd4, 352;
	mul.lo.s64 	%rd138, %rd63, %rd137;
	shl.b64 	%rd139, %rd138, 2;
	add.s64 	%rd140, %rd139, %rd136;
	add.s64 	%rd141, %rd198, %rd140;
	ld.global.nc.f32 	%f162, [%rd141];
$L__BB0_29:
	add.f32 	%f37, %f162, %f34;
	add.s64 	%rd38, %rd37, %rd5;
	mov.f32 	%f163, 0f00000000;
	@%p5 bra 	$L__BB0_31;
	shl.b64 	%rd142, %rd196, 2;
	add.s64 	%rd143, %rd4, 384;
	mul.lo.s64 	%rd144, %rd63, %rd143;
	shl.b64 	%rd145, %rd144, 2;
	add.s64 	%rd146, %rd145, %rd142;
	add.s64 	%rd147, %rd198, %rd146;
	ld.global.nc.f32 	%f163, [%rd147];
$L__BB0_31:
	add.f32 	%f40, %f163, %f37;
	add.s64 	%rd39, %rd38, %rd5;
	mov.f32 	%f164, 0f00000000;
	@%p5 bra 	$L__BB0_33;
	shl.b64 	%rd148, %rd196, 2;
	add.s64 	%rd149, %rd12, %rd148;
	add.s64 	%rd150, %rd198, %rd149;
	ld.global.nc.f32 	%f164, [%rd150];
$L__BB0_33:
	add.f32 	%f43, %f164, %f40;
	add.s64 	%rd40, %rd39, %rd5;
	mov.f32 	%f165, 0f00000000;
	@%p5 bra 	$L__BB0_35;
	shl.b64 	%rd151, %rd196, 2;
	add.s64 	%rd152, %rd11, %rd151;
	add.s64 	%rd153, %rd198, %rd152;
	ld.global.nc.f32 	%f165, [%rd153];
$L__BB0_35:
	add.f32 	%f46, %f165, %f43;
	add.s64 	%rd41, %rd40, %rd5;
	mov.f32 	%f166, 0f00000000;
	@%p5 bra 	$L__BB0_37;
	shl.b64 	%rd154, %rd196, 2;
	add.s64 	%rd155, %rd10, %rd154;
	add.s64 	%rd156, %rd198, %rd155;
	ld.global.nc.f32 	%f166, [%rd156];
$L__BB0_37:
	add.f32 	%f188, %f166, %f46;
	add.s64 	%rd157, %rd41, %rd5;
	add.s64 	%rd200, %rd157, %rd5;
	shl.b64 	%rd158, %rd63, 11;
	add.s64 	%rd198, %rd198, %rd158;
	add.s64 	%rd197, %rd197, -16;
	setp.ne.s64 	%p21, %rd197, 0;
	@%p21 bra 	$L__BB0_5;
$L__BB0_38:
	setp.eq.s64 	%p22, %rd7, 0;
	@%p22 bra 	$L__BB0_78;
	add.s64 	%rd159, %rd7, -1;
	setp.lt.u64 	%p23, %rd159, 7;
	@%p23 bra 	$L__BB0_57;
	setp.ge.u64 	%p24, %rd196, %rd63;
	mov.f32 	%f169, 0f00000000;
	@%p24 bra 	$L__BB0_42;
	shl.b64 	%rd160, %rd200, 2;
	add.s64 	%rd161, %rd1, %rd160;
	ld.global.nc.f32 	%f169, [%rd161];
$L__BB0_42:
	add.f32 	%f54, %f169, %f188;
	add.s64 	%rd46, %rd200, %rd5;
	mov.f32 	%f170, 0f00000000;
	@%p24 bra 	$L__BB0_44;
	shl.b64 	%rd162, %rd46, 2;
	add.s64 	%rd163, %rd1, %rd162;
	ld.global.nc.f32 	%f170, [%rd163];
$L__BB0_44:
	add.f32 	%f57, %f170, %f54;
	add.s64 	%rd47, %rd46, %rd5;
	mov.f32 	%f171, 0f00000000;
	@%p24 bra 	$L__BB0_46;
	shl.b64 	%rd164, %rd47, 2;
	add.s64 	%rd165, %rd1, %rd164;
	ld.global.nc.f32 	%f171, [%rd165];
$L__BB0_46:
	add.f32 	%f60, %f171, %f57;
	add.s64 	%rd48, %rd47, %rd5;
	mov.f32 	%f172, 0f00000000;
	@%p24 bra 	$L__BB0_48;
	shl.b64 	%rd166, %rd48, 2;
	add.s64 	%rd167, %rd1, %rd166;
	ld.global.nc.f32 	%f172, [%rd167];
$L__BB0_48:
	add.f32 	%f63, %f172, %f60;
	add.s64 	%rd49, %rd48, %rd5;
	mov.f32 	%f173, 0f00000000;
	@%p24 bra 	$L__BB0_50;
	shl.b64 	%rd168, %rd49, 2;
	add.s64 	%rd169, %rd1, %rd168;
	ld.global.nc.f32 	%f173, [%rd169];
$L__BB0_50:
	add.f32 	%f66, %f173, %f63;
	add.s64 	%rd50, %rd49, %rd5;
	mov.f32 	%f174, 0f00000000;
	@%p24 bra 	$L__BB0_52;
	shl.b64 	%rd170, %rd50, 2;
	add.s64 	%rd171, %rd1, %rd170;
	ld.global.nc.f32 	%f174, [%rd171];
$L__BB0_52:
	add.f32 	%f69, %f174, %f66;
	add.s64 	%rd51, %rd50, %rd5;
	mov.f32 	%f175, 0f00000000;
	@%p24 bra 	$L__BB0_54;
	shl.b64 	%rd172, %rd51, 2;
	add.s64 	%rd173, %rd1, %rd172;
	ld.global.nc.f32 	%f175, [%rd173];
$L__BB0_54:
	add.f32 	%f72, %f175, %f69;
	add.s64 	%rd52, %rd51, %rd5;
	mov.f32 	%f176, 0f00000000;
	@%p24 bra 	$L__BB0_56;
	shl.b64 	%rd174, %rd52, 2;
	add.s64 	%rd175, %rd1, %rd174;
	ld.global.nc.f32 	%f176, [%rd175];
$L__BB0_56:
	add.f32 	%f188, %f176, %f72;
	add.s64 	%rd200, %rd52, %rd5;
$L__BB0_57:
	setp.eq.s64 	%p32, %rd8, 0;
	@%p32 bra 	$L__BB0_78;
	add.s64 	%rd176, %rd8, -1;
	setp.lt.u64 	%p33, %rd176, 3;
	@%p33 bra 	$L__BB0_68;
	setp.ge.u64 	%p34, %rd196, %rd63;
	mov.f32 	%f179, 0f00000000;
	@%p34 bra 	$L__BB0_61;
	shl.b64 	%rd177, %rd200, 2;
	add.s64 	%rd178, %rd1, %rd177;
	ld.global.nc.f32 	%f179, [%rd178];
$L__BB0_61:
	add.f32 	%f80, %f179, %f188;
	add.s64 	%rd55, %rd200, %rd5;
	mov.f32 	%f180, 0f00000000;
	@%p34 bra 	$L__BB0_63;
	shl.b64 	%rd179, %rd55, 2;
	add.s64 	%rd180, %rd1, %rd179;
	ld.global.nc.f32 	%f180, [%rd180];
$L__BB0_63:
	add.f32 	%f83, %f180, %f80;
	add.s64 	%rd56, %rd55, %rd5;
	mov.f32 	%f181, 0f00000000;
	@%p34 bra 	$L__BB0_65;
	shl.b64 	%rd181, %rd56, 2;
	add.s64 	%rd182, %rd1, %rd181;
	ld.global.nc.f32 	%f181, [%rd182];
$L__BB0_65:
	add.f32 	%f86, %f181, %f83;
	add.s64 	%rd57, %rd56, %rd5;
	mov.f32 	%f182, 0f00000000;
	@%p34 bra 	$L__BB0_67;
	shl.b64 	%rd183, %rd57, 2;
	add.s64 	%rd184, %rd1, %rd183;
	ld.global.nc.f32 	%f182, [%rd184];
$L__BB0_67:
	add.f32 	%f188, %f182, %f86;
	add.s64 	%rd200, %rd57, %rd5;
$L__BB0_68:
	setp.eq.s64 	%p38, %rd9, 0;
	@%p38 bra 	$L__BB0_78;
	setp.ge.u64 	%p39, %rd196, %rd63;
	mov.f32 	%f185, 0f00000000;
	@%p39 bra 	$L__BB0_71;
	shl.b64 	%rd185, %rd200, 2;
	add.s64 	%rd186, %rd1, %rd185;
	ld.global.nc.f32 	%f185, [%rd186];
$L__BB0_71:
	setp.eq.s64 	%p40, %rd9, 1;
	add.f32 	%f188, %f185, %f188;
	add.s64 	%rd60, %rd200, %rd5;
	@%p40 bra 	$L__BB0_78;
	mov.f32 	%f186, 0f00000000;
	@%p39 bra 	$L__BB0_74;
	shl.b64 	%rd187, %rd60, 2;
	add.s64 	%rd188, %rd1, %rd187;
	ld.global.nc.f32 	%f186, [%rd188];
$L__BB0_74:
	setp.eq.s64 	%p42, %rd9, 2;
	add.f32 	%f188, %f186, %f188;
	@%p42 bra 	$L__BB0_78;
	mov.f32 	%f187, 0f00000000;
	@%p39 bra 	$L__BB0_77;
	add.s64 	%rd189, %rd60, %rd5;
	shl.b64 	%rd190, %rd189, 2;
	add.s64 	%rd191, %rd1, %rd190;
	ld.global.nc.f32 	%f187, [%rd191];
$L__BB0_77:
	add.f32 	%f188, %f187, %f188;
$L__BB0_78:
	st.shared.f32 	[%r3], %f188;
$L__BB0_79:
	setp.ne.s32 	%p44, %r1, 0;
	bar.sync 	0;
	ld.shared.f32 	%f139, [%r4];
	mov.b32 	%r18, %f139;
	shfl.sync.bfly.b32	%r19|%p45, %r18, 16, 31, -1;
	mov.b32 	%f140, %r19;
	add.f32 	%f141, %f139, %f140;
	mov.b32 	%r20, %f141;
	shfl.sync.bfly.b32	%r21|%p46, %r20, 8, 31, -1;
	mov.b32 	%f142, %r21;
	add.f32 	%f143, %f141, %f142;
	mov.b32 	%r22, %f143;
	shfl.sync.bfly.b32	%r23|%p47, %r22, 4, 31, -1;
	mov.b32 	%f144, %r23;
	add.f32 	%f145, %f143, %f144;
	mov.b32 	%r24, %f145;
	shfl.sync.bfly.b32	%r25|%p48, %r24, 2, 31, -1;
	mov.b32 	%f146, %r25;
	add.f32 	%f147, %f145, %f146;
	mov.b32 	%r26, %f147;
	shfl.sync.bfly.b32	%r27|%p49, %r26, 1, 31, -1;
	mov.b32 	%f148, %r27;
	add.f32 	%f102, %f147, %f148;
	bar.sync 	0;
	@%p44 bra 	$L__BB0_81;
	st.shared.f32 	[%r5], %f102;
$L__BB0_81:
	cvt.u32.u64 	%r28, %rd4;
	setp.ne.s32 	%p50, %r28, 0;
	bar.sync 	0;
	setp.ge.u64 	%p51, %rd196, %rd63;
	or.pred  	%p52, %p50, %p51;
	@%p52 bra 	$L__BB0_83;
	ld.param.u64 	%rd195, [_Z10kernelSum2IfEvPKT_PS0_mm_param_1];
	mov.u32 	%r29, _ZZ10kernelSum2IfEvPKT_PS0_mmE5sdata;
	mad.lo.s32 	%r30, %r1, 132, %r29;
	shl.b32 	%r31, %r1, 7;
	sub.s32 	%r32, %r30, %r31;
	ld.shared.f32 	%f149, [%r32];
	cvta.to.global.u64 	%rd192, %rd195;
	shl.b64 	%rd193, %rd196, 2;
	add.s64 	%rd194, %rd192, %rd193;
	st.global.f32 	[%rd194], %f149;
$L__BB0_83:
	add.s64 	%rd196, %rd196, %rd20;
	setp.lt.u64 	%p53, %rd196, %rd3;
	@%p53 bra 	$L__BB0_2;
$L__BB0_84:
	ret;

}
	// .globl	_Z9kernelSumIfEvPKT_PS0_mm
.visible .entry _Z9kernelSumIfEvPKT_PS0_mm(
	.param .u64 .ptr .align 1 _Z9kernelSumIfEvPKT_PS0_mm_param_0,
	.param .u64 .ptr .align 1 _Z9kernelSumIfEvPKT_PS0_mm_param_1,
	.param .u64 _Z9kernelSumIfEvPKT_PS0_mm_param_2,
	.param .u64 _Z9kernelSumIfEvPKT_PS0_mm_param_3
)
{
	.reg .pred 	%p<7>;
	.reg .b32 	%r<16>;
	.reg .b32 	%f<13>;
	.reg .b64 	%rd<18>;

	ld.param.u64 	%rd7, [_Z9kernelSumIfEvPKT_PS0_mm_param_0];
	ld.param.u64 	%rd8, [_Z9kernelSumIfEvPKT_PS0_mm_param_1];
	ld.param.u64 	%rd9, [_Z9kernelSumIfEvPKT_PS0_mm_param_2];
	ld.param.u64 	%rd10, [_Z9kernelSumIfEvPKT_PS0_mm_param_3];
	mov.u32 	%r9, %ctaid.x;
	cvt.u64.u32 	%rd1, %r9;
	mov.u32 	%r1, %tid.x;
	cvt.u64.u32 	%rd17, %r1;
	setp.le.u64 	%p1, %rd10, %rd17;
	mov.f32 	%f12, 0f00000000;
	@%p1 bra 	$L__BB1_3;
	mov.u32 	%r2, %ntid.x;
	mul.lo.s64 	%rd3, %rd9, %rd1;
	cvta.to.global.u64 	%rd4, %rd7;
	mov.f32 	%f12, 0f00000000;
	mov.u32 	%r14, %r1;
$L__BB1_2:
	add.s64 	%rd11, %rd17, %rd3;
	shl.b64 	%rd12, %rd11, 2;
	add.s64 	%rd13, %rd4, %rd12;
	ld.global.nc.f32 	%f6, [%rd13];
	add.f32 	%f12, %f12, %f6;
	add.s32 	%r14, %r14, %r2;
	cvt.s64.s32 	%rd17, %r14;
	setp.gt.u64 	%p2, %rd10, %rd17;
	@%p2 bra 	$L__BB1_2;
$L__BB1_3:
	shl.b32 	%r10, %r1, 2;
	mov.u32 	%r11, sdata;
	add.s32 	%r5, %r11, %r10;
	st.shared.f32 	[%r5], %f12;
	bar.sync 	0;
	mov.u32 	%r15, %ntid.x;
	setp.lt.u32 	%p3, %r15, 2;
	@%p3 bra 	$L__BB1_7;
$L__BB1_4:
	shr.u32 	%r8, %r15, 1;
	setp.ge.u32 	%p4, %r1, %r8;
	@%p4 bra 	$L__BB1_6;
	shl.b32 	%r12, %r8, 2;
	add.s32 	%r13, %r5, %r12;
	ld.shared.f32 	%f7, [%r13];
	ld.shared.f32 	%f8, [%r5];
	add.f32 	%f9, %f7, %f8;
	st.shared.f32 	[%r5], %f9;
$L__BB1_6:
	bar.sync 	0;
	setp.gt.u32 	%p5, %r15, 3;
	mov.u32 	%r15, %r8;
	@%p5 bra 	$L__BB1_4;
$L__BB1_7:
	setp.ne.s32 	%p6, %r1, 0;
	@%p6 bra 	$L__BB1_9;
	ld.shared.f32 	%f10, [sdata];
	cvta.to.global.u64 	%rd14, %rd8;
	shl.b64 	%rd15, %rd1, 2;
	add.s64 	%rd16, %rd14, %rd15;
	st.global.f32 	[%rd16], %f10;
$L__BB1_9:
	ret;

}


// ===== COMPILED SASS (sm_100) =====

	.target	sm_100

	.elftype	@"ET_EXEC"


//--------------------- .note.nv.tkinfo           --------------------------
	.section	.note.nv.tkinfo,"",@"SHT_NOTE"
	.sectionflags	@"SHF_NOTE_NV_TKINFO"
	.tkinfo
        /*0018*/ 	.word	0x00000002
        /*0030*/ 	.string	""
        /*0030*/ 	.string	"ptxas"
        /*0030*/ 	.string	"Cuda compilation tools, release 13.0, V13.0.88"
        /*0030*/ 	.string	"Build cuda_13.0.r13.0/compiler.36424714_0"
        /*0030*/ 	.string	"-arch sm_100 -m 64 "



//--------------------- .note.nv.cuinfo           --------------------------
	.section	.note.nv.cuinfo,"",@"SHT_NOTE"
	.sectionflags	@"SHF_NOTE_NV_CUINFO"
        /*0018*/ 	.short	0x0002
        /*001a*/ 	.short	0x0064
        /*001c*/ 	.short	0x0082
	.zero		2


//--------------------- .nv.info                  --------------------------
	.section	.nv.info,"",@"SHT_CUDA_INFO"
	.align	4


	//----- nvinfo : EIATTR_REGCOUNT
	.align		4
        /*0000*/ 	.byte	0x04, 0x2f
        /*0002*/ 	.short	(.L_1 - .L_0)
	.align		4
.L_0:
        /*0004*/ 	.word	index@(_Z10kernelSum2IfEvPKT_PS0_mm)
        /*0008*/ 	.word	0x00000038


	//----- nvinfo : EIATTR_FRAME_SIZE
	.align		4
.L_1:
        /*000c*/ 	.byte	0x04, 0x11
        /*000e*/ 	.short	(.L_3 - .L_2)
	.align		4
.L_2:
        /*0010*/ 	.word	index@(_Z10kernelSum2IfEvPKT_PS0_mm)
        /*0014*/ 	.word	0x00000000


	//----- nvinfo : EIATTR_REGCOUNT
	.align		4
.L_3:
        /*0018*/ 	.byte	0x04, 0x2f
        /*001a*/ 	.short	(.L_5 - .L_4)
	.align		4
.L_4:
        /*001c*/ 	.word	index@(_Z9kernelSumIfEvPKT_PS0_mm)
        /*0020*/ 	.word	0x0000000e


	//----- nvinfo : EIATTR_FRAME_SIZE
	.align		4
.L_5:
        /*0024*/ 	.byte	0x04, 0x11
        /*0026*/ 	.short	(.L_7 - .L_6)
	.align		4
.L_6:
        /*0028*/ 	.word	index@(_Z9kernelSumIfEvPKT_PS0_mm)
        /*002c*/ 	.word	0x00000000


	//----- nvinfo : EIATTR_MIN_STACK_SIZE
	.align		4
.L_7:
        /*0030*/ 	.byte	0x04, 0x12
        /*0032*/ 	.short	(.L_9 - .L_8)
	.align		4
.L_8:
        /*0034*/ 	.word	index@(_Z9kernelSumIfEvPKT_PS0_mm)
        /*0038*/ 	.word	0x00000000


	//----- nvinfo : EIATTR_MIN_STACK_SIZE
	.align		4
.L_9:
        /*003c*/ 	.byte	0x04, 0x12
        /*003e*/ 	.short	(.L_11 - .L_10)
	.align		4
.L_10:
        /*0040*/ 	.word	index@(_Z10kernelSum2IfEvPKT_PS0_mm)
        /*0044*/ 	.word	0x00000000
.L_11:


//--------------------- .nv.compat                --------------------------
	.section	.nv.compat,"",@"SHT_CUDA_COMPAT_INFO"
	.align	4
        /*0000*/ 	.byte	0x02, 0x09, 0x00, 0x00, 0x02, 0x02, 0x01, 0x00, 0x02, 0x05, 0x05, 0x00, 0x03, 0x07, 0x01, 0x01
        /*0010*/ 	.byte	0x02, 0x03, 0x00, 0x00, 0x02, 0x06, 0x01, 0x00, 0x04, 0x0b, 0x08, 0x00, 0x09, 0x00, 0x00, 0x00
        /*0020*/ 	.byte	0x00, 0x00, 0x00, 0x00


//--------------------- .nv.info._Z9kernelSumIfEvPKT_PS0_mm --------------------------
	.section	.nv.info._Z9kernelSumIfEvPKT_PS0_mm,"",@"SHT_CUDA_INFO"
	.sectionflags	@""
	.align	4


	//----- nvinfo : EIATTR_CUDA_API_VERSION
	.align		4
        /*0000*/ 	.byte	0x04, 0x37
        /*0002*/ 	.short	(.L_13 - .L_12)
.L_12:
        /*0004*/ 	.word	0x00000082


	//----- nvinfo : EIATTR_KPARAM_INFO
	.align		4
.L_13:
        /*0008*/ 	.byte	0x04, 0x17
        /*000a*/ 	.short	(.L_15 - .L_14)
.L_14:
        /*000c*/ 	.word	0x00000000
        /*0010*/ 	.short	0x0003
        /*0012*/ 	.short	0x0018
        /*0014*/ 	.byte	0x00, 0xf0, 0x21, 0x00


	//----- nvinfo : EIATTR_KPARAM_INFO
	.align		4
.L_15:
        /*0018*/ 	.byte	0x04, 0x17
        /*001a*/ 	.short	(.L_17 - .L_16)
.L_16:
        /*001c*/ 	.word	0x00000000
        /*0020*/ 	.short	0x0002
        /*0022*/ 	.short	0x0010
        /*0024*/ 	.byte	0x00, 0xf0, 0x21, 0x00


	//----- nvinfo : EIATTR_KPARAM_INFO
	.align		4
.L_17:
        /*0028*/ 	.byte	0x04, 0x17
        /*002a*/ 	.short	(.L_19 - .L_18)
.L_18:
        /*002c*/ 	.word	0x00000000
        /*0030*/ 	.short	0x0001
        /*0032*/ 	.short	0x0008
        /*0034*/ 	.byte	0x00, 0xf5, 0x21, 0x00


	//----- nvinfo : EIATTR_KPARAM_INFO
	.align		4
.L_19:
        /*0038*/ 	.byte	0x04, 0x17
        /*003a*/ 	.short	(.L_21 - .L_20)
.L_20:
        /*003c*/ 	.word	0x00000000
        /*0040*/ 	.short	0x0000
        /*0042*/ 	.short	0x0000
        /*0044*/ 	.byte	0x00, 0xf5, 0x21, 0x00


	//----- nvinfo : EIATTR_SPARSE_MMA_MASK
	.align		4
.L_21:
        /*0048*/ 	.byte	0x03, 0x50
        /*004a*/ 	.short	0x0000


	//----- nvinfo : EIATTR_MAXREG_COUNT
	.align		4
        /*004c*/ 	.byte	0x03, 0x1b
        /*004e*/ 	.short	0x00ff


	//----- nvinfo : EIATTR_NUM_BARRIERS
	.align		4
        /*0050*/ 	.byte	0x02, 0x4c
        /*0052*/ 	.byte	0x01
	.zero		1


	//----- nvinfo : EIATTR_MERCURY_ISA_VERSION
	.align		4
        /*0054*/ 	.byte	0x03, 0x5f
        /*0056*/ 	.short	0x0101


	//----- nvinfo : EIATTR_VRC_CTA_INIT_COUNT
	.align		4
        /*0058*/ 	.byte	0x02, 0x4a
	.zero		1
	.zero		1


	//----- nvinfo : EIATTR_EXIT_INSTR_OFFSETS
	.align		4
        /*005c*/ 	.byte	0x04, 0x1c
        /*005e*/ 	.short	(.L_23 - .L_22)


	//   ....[0]....
.L_22:
        /*0060*/ 	.word	0x00000340


	//   ....[1]....
        /*0064*/ 	.word	0x000003f0


	//----- nvinfo : EIATTR_CRS_STACK_SIZE
	.align		4
.L_23:
        /*0068*/ 	.byte	0x04, 0x1e
        /*006a*/ 	.short	(.L_25 - .L_24)
.L_24:
        /*006c*/ 	.word	0x00000000


	//----- nvinfo : EIATTR_CBANK_PARAM_SIZE
	.align		4
.L_25:
        /*0070*/ 	.byte	0x03, 0x19
        /*0072*/ 	.short	0x0020


	//----- nvinfo : EIATTR_PARAM_CBANK
	.align		4
        /*0074*/ 	.byte	0x04, 0x0a
        /*0076*/ 	.short	(.L_27 - .L_26)
	.align		4
.L_26:
        /*0078*/ 	.word	index@(.nv.constant0._Z9kernelSumIfEvPKT_PS0_mm)
        /*007c*/ 	.short	0x0380
        /*007e*/ 	.short	0x0020


	//----- nvinfo : EIATTR_SW_WAR
	.align		4
.L_27:
        /*0080*/ 	.byte	0x04, 0x36
        /*0082*/ 	.short	(.L_29 - .L_28)
.L_28:
        /*0084*/ 	.word	0x00000008
.L_29:


//--------------------- .nv.info._Z10kernelSum2IfEvPKT_PS0_mm --------------------------
	.section	.nv.info._Z10kernelSum2IfEvPKT_PS0_mm,"",@"SHT_CUDA_INFO"
	.sectionflags	@""
	.align	4


	//----- nvinfo : EIATTR_CUDA_API_VERSION
	.align		4
        /*0000*/ 	.byte	0x04, 0x37
        /*0002*/ 	.short	(.L_31 - .L_30)
.L_30:
        /*0004*/ 	.word	0x00000082


	//----- nvinfo : EIATTR_KPARAM_INFO
	.align		4
.L_31:
        /*0008*/ 	.byte	0x04, 0x17
        /*000a*/ 	.short	(.L_33 - .L_32)
.L_32:
        /*000c*/ 	.word	0x00000000
        /*0010*/ 	.short	0x0003
        /*0012*/ 	.short	0x0018
        /*0014*/ 	.byte	0x00, 0xf0, 0x21, 0x00


	//----- nvinfo : EIATTR_KPARAM_INFO
	.align		4
.L_33:
        /*0018*/ 	.byte	0x04, 0x17
        /*001a*/ 	.short	(.L_35 - .L_34)
.L_34:
        /*001c*/ 	.word	0x00000000
        /*0020*/ 	.short	0x0002
        /*0022*/ 	.short	0x0010
        /*0024*/ 	.byte	0x00, 0xf0, 0x21, 0x00


	//----- nvinfo : EIATTR_KPARAM_INFO
	.align		4
.L_35:
        /*0028*/ 	.byte	0x04, 0x17
        /*002a*/ 	.short	(.L_37 - .L_36)
.L_36:
        /*002c*/ 	.word	0x00000000
        /*0030*/ 	.short	0x0001
        /*0032*/ 	.short	0x0008
        /*0034*/ 	.byte	0x00, 0xf5, 0x21, 0x00


	//----- nvinfo : EIATTR_KPARAM_INFO
	.align		4
.L_37:
        /*0038*/ 	.byte	0x04, 0x17
        /*003a*/ 	.short	(.L_39 - .L_38)
.L_38:
        /*003c*/ 	.word	0x00000000
        /*0040*/ 	.short	0x0000
        /*0042*/ 	.short	0x0000
        /*0044*/ 	.byte	0x00, 0xf5, 0x21, 0x00


	//----- nvinfo : EIATTR_SPARSE_MMA_MASK
	.align		4
.L_39:
        /*0048*/ 	.byte	0x03, 0x50
        /*004a*/ 	.short	0x0000


	//----- nvinfo : EIATTR_MAXREG_COUNT
	.align		4
        /*004c*/ 	.byte	0x03, 0x1b
        /*004e*/ 	.short	0x00ff


	//----- nvinfo : EIATTR_NUM_BARRIERS
	.align		4
        /*0050*/ 	.byte	0x02, 0x4c
        /*0052*/ 	.byte	0x01
	.zero		1


	//----- nvinfo : EIATTR_MERCURY_ISA_VERSION
	.align		4
        /*0054*/ 	.byte	0x03, 0x5f
        /*0056*/ 	.short	0x0101


	//----- nvinfo : EIATTR_COOP_GROUP_MASK_REGIDS
	.align		4
        /*0058*/ 	.byte	0x04, 0x29
        /*005a*/ 	.short	(.L_41 - .L_40)


	//   ....[0]....
.L_40:
        /*005c*/ 	.word	0xffffffff


	//   ....[1]....
        /*0060*/ 	.word	0xffffffff


	//   ....[2]....
        /*0064*/ 	.word	0xffffffff


	//   ....[3]....
        /*0068*/ 	.word	0xffffffff


	//   ....[4]....
        /*006c*/ 	.word	0xffffffff


	//----- nvinfo : EIATTR_COOP_GROUP_INSTR_OFFSETS
	.align		4
.L_41:
        /*0070*/ 	.byte	0x04, 0x28
        /*0072*/ 	.short	(.L_43 - .L_42)


	//   ....[0]....
.L_42:
        /*0074*/ 	.word	0x000020e0


	//   ....[1]....
        /*0078*/ 	.word	0x00002100


	//   ....[2]....
        /*007c*/ 	.word	0x00002120


	//   ....[3]....
        /*0080*/ 	.word	0x00002140


	//   ....[4]....
        /*0084*/ 	.word	0x00002160


	//----- nvinfo : EIATTR_VRC_CTA_INIT_COUNT
	.align		4
.L_43:
        /*0088*/ 	.byte	0x02, 0x4a
	.zero		1
	.zero		1


	//----- nvinfo : EIATTR_EXIT_INSTR_OFFSETS
	.align		4
        /*008c*/ 	.byte	0x04, 0x1c
        /*008e*/ 	.short	(.L_45 - .L_44)


	//   ....[0]....
.L_44:
        /*0090*/ 	.word	0x000000f0


	//   ....[1]....
        /*0094*/ 	.word	0x00002350


	//----- nvinfo : EIATTR_CRS_STACK_SIZE
	.align		4
.L_45:
        /*0098*/ 	.byte	0x04, 0x1e
        /*009a*/ 	.short	(.L_47 - .L_46)
.L_46:
        /*009c*/ 	.word	0x00000000


	//----- nvinfo : EIATTR_CBANK_PARAM_SIZE
	.align		4
.L_47:
        /*00a0*/ 	.byte	0x03, 0x19
        /*00a2*/ 	.short	0x0020


	//----- nvinfo : EIATTR_PARAM_CBANK
	.align		4
        /*00a4*/ 	.byte	0x04, 0x0a
        /*00a6*/ 	.short	(.L_49 - .L_48)
	.align		4
.L_48:
        /*00a8*/ 	.word	index@(.nv.constant0._Z10kernelSum2IfEvPKT_PS0_mm)
        /*00ac*/ 	.short	0x0380
        /*00ae*/ 	.short	0x0020


	//----- nvinfo : EIATTR_SW_WAR
	.align		4
.L_49:
        /*00b0*/ 	.byte	0x04, 0x36
        /*00b2*/ 	.short	(.L_51 - .L_50)
.L_50:
        /*00b4*/ 	.word	0x00000008
.L_51:


//--------------------- .nv.callgraph             --------------------------
	.section	.nv.callgraph,"",@"SHT_CUDA_CALLGRAPH"
	.align	4
	.sectionentsize	8
	.align		4
        /*0000*/ 	.word	0x00000000
	.align		4
        /*0004*/ 	.word	0xffffffff
	.align		4
        /*0008*/ 	.word	0x00000000
	.align		4
        /*000c*/ 	.word	0xfffffffe
	.align		4
        /*0010*/ 	.word	0x00000000
	.align		4
        /*0014*/ 	.word	0xfffffffd
	.align		4
        /*0018*/ 	.word	0x00000000
	.align		4
        /*001c*/ 	.word	0xfffffffc


//--------------------- .text._Z9kernelSumIfEvPKT_PS0_mm --------------------------
	.section	.text._Z9kernelSumIfEvPKT_PS0_mm,"ax",@progbits
	.align	128
        .global         _Z9kernelSumIfEvPKT_PS0_mm
        .type           _Z9kernelSumIfEvPKT_PS0_mm,@function
        .size           _Z9kernelSumIfEvPKT_PS0_mm,(.L_x_24 - _Z9kernelSumIfEvPKT_PS0_mm)
        .other          _Z9kernelSumIfEvPKT_PS0_mm,@"STO_CUDA_ENTRY STV_DEFAULT"
_Z9kernelSumIfEvPKT_PS0_mm:
.text._Z9kernelSumIfEvPKT_PS0_mm:
[----:B------:R-:W-:Y:S01]  /*0000*/  LDC R1, c[0x0][0x37c] ;  /* 0x0000df00ff017b82 */ /* 0x000fe20000000800 */
[----:B------:R-:W0:Y:S01]  /*0010*/  S2R R7, SR_TID.X ;  /* 0x0000000000077919 */ /* 0x000e220000002100 */
[----:B------:R-:W0:Y:S06]  /*0020*/  LDCU.64 UR4, c[0x0][0x398] ;  /* 0x00007300ff0477ac */ /* 0x000e2c0008000a00 */
[----:B------:R-:W1:Y:S01]  /*0030*/  S2UR UR8, SR_CTAID.X ;  /* 0x00000000000879c3 */ /* 0x000e620000002500 */
[----:B------:R-:W-:Y:S01]  /*0040*/  BSSY.RECONVERGENT B0, `(.L_x_0) ;  /* 0x0000019000007945 */ /* 0x000fe20003800200 */
[----:B------:R-:W-:Y:S01]  /*0050*/  IMAD.MOV.U32 R0, RZ, RZ, RZ ;  /* 0x000000ffff007224 */ /* 0x000fe200078e00ff */
[----:B------:R-:W2:Y:S01]  /*0060*/  LDCU.64 UR6, c[0x0][0x358] ;  /* 0x00006b00ff0677ac */ /* 0x000ea20008000a00 */
[----:B------:R-:W3:Y:S01]  /*0070*/  LDCU.64 UR10, c[0x0][0x380] ;  /* 0x00007000ff0a77ac */ /* 0x000ee20008000a00 */
[----:B0-----:R-:W-:-:S04]  /*0080*/  ISETP.GE.U32.AND P0, PT, R7, UR4, PT ;  /* 0x0000000407007c0c */ /* 0x001fc8000bf06070 */
[----:B------:R-:W-:-:S13]  /*0090*/  ISETP.GE.U32.AND.EX P0, PT, RZ, UR5, PT, P0 ;  /* 0x00000005ff007c0c */ /* 0x000fda000bf06100 */
[----:B-123--:R-:W-:Y:S05]  /*00a0*/  @P0 BRA `(.L_x_1) ;  /* 0x0000000000480947 */ /* 0x00efea0003800000 */
[----:B------:R-:W0:Y:S01]  /*00b0*/  LDC R9, c[0x0][0x360] ;  /* 0x0000d800ff097b82 */ /* 0x000e220000000800 */
[----:B------:R-:W-:Y:S01]  /*00c0*/  IMAD.MOV.U32 R2, RZ, RZ, R7 ;  /* 0x000000ffff027224 */ /* 0x000fe200078e0007 */
[----:B------:R-:W-:Y:S01]  /*00d0*/  MOV R6, R7 ;  /* 0x0000000700067202 */ /* 0x000fe20000000f00 */
[----:B------:R-:W-:Y:S02]  /*00e0*/  IMAD.MOV.U32 R3, RZ, RZ, RZ ;  /* 0x000000ffff037224 */ /* 0x000fe400078e00ff */
[----:B------:R-:W-:-:S03]  /*00f0*/  IMAD.MOV.U32 R0, RZ, RZ, RZ ;  /* 0x000000ffff007224 */ /* 0x000fc600078e00ff */
[----:B------:R-:W1:Y:S04]  /*0100*/  LDC.64 R10, c[0x0][0x390] ;  /* 0x0000e400ff0a7b82 */ /* 0x000e680000000a00 */
.L_x_2:
[----:B-1----:R-:W-:-:S04]  /*0110*/  IMAD.WIDE.U32 R2, R10, UR8, R2 ;  /* 0x000000080a027c25 */ /* 0x002fc8000f8e0002 */
[----:B------:R-:W-:Y:S01]  /*0120*/  IMAD R3, R11, UR8, R3 ;  /* 0x000000080b037c24 */ /* 0x000fe2000f8e0203 */
[----:B------:R-:W-:-:S04]  /*0130*/  LEA R4, P0, R2, UR10, 0x2 ;  /* 0x0000000a02047c11 */ /* 0x000fc8000f8010ff */
[----:B------:R-:W-:-:S06]  /*0140*/  LEA.HI.X R5, R2, UR11, R3, 0x2, P0 ;  /* 0x0000000b02057c11 */ /* 0x000fcc00080f1403 */
[----:B------:R-:W2:Y:S01]  /*0150*/  LDG.E.CONSTANT R5, desc[UR6][R4.64] ;  /* 0x0000000604057981 */ /* 0x000ea2000c1e9900 */
[----:B0-----:R-:W-:-:S04]  /*0160*/  IMAD.IADD R2, R9, 0x1, R6 ;  /* 0x0000000109027824 */ /* 0x001fc800078e0206 */
[--C-:B------:R-:W-:Y:S01]  /*0170*/  IMAD.MOV.U32 R6, RZ, RZ, R2.reuse ;  /* 0x000000ffff067224 */ /* 0x100fe200078e0002 */
[----:B------:R-:W-:Y:S02]  /*0180*/  ISETP.GE.U32.AND P0, PT, R2, UR4, PT ;  /* 0x0000000402007c0c */ /* 0x000fe4000bf06070 */
[----:B------:R-:W-:-:S04]  /*0190*/  SHF.R.S32.HI R3, RZ, 0x1f, R2 ;  /* 0x0000001fff037819 */ /* 0x000fc80000011402 */
[----:B------:R-:W-:Y:S01]  /*01a0*/  ISETP.GE.U32.AND.EX P0, PT, R3, UR5, PT, P0 ;  /* 0x0000000503007c0c */ /* 0x000fe2000bf06100 */
[----:B--2---:R-:W-:-:S12]  /*01b0*/  FADD R0, R5, R0 ;  /* 0x0000000005007221 */ /* 0x004fd80000000000 */
[----:B------:R-:W-:Y:S05]  /*01c0*/  @!P0 BRA `(.L_x_2) ;  /* 0xfffffffc00d08947 */ /* 0x000fea000383ffff */
.L_x_1:
[----:B------:R-:W-:Y:S05]  /*01d0*/  BSYNC.RECONVERGENT B0 ;  /* 0x0000000000007941 */ /* 0x000fea0003800200 */
.L_x_0:
[----:B------:R-:W0:Y:S01]  /*01e0*/  S2UR UR5, SR_CgaCtaId ;  /* 0x00000000000579c3 */ /* 0x000e220000008800 */
[----:B------:R-:W-:Y:S01]  /*01f0*/  UMOV UR4, 0x400 ;  /* 0x0000040000047882 */ /* 0x000fe20000000000 */
[----:B------:R-:W1:Y:S01]  /*0200*/  LDCU UR9, c[0x0][0x360] ;  /* 0x00006c00ff0977ac */ /* 0x000e620008000800 */
[----:B------:R-:W-:Y:S01]  /*0210*/  ISETP.NE.AND P0, PT, R7, RZ, PT ;  /* 0x000000ff0700720c */ /* 0x000fe20003f05270 */
[----:B-1----:R-:W-:Y:S02]  /*0220*/  UISETP.GE.U32.AND UP0, UPT, UR9, 0x2, UPT ;  /* 0x000000020900788c */ /* 0x002fe4000bf06070 */
[----:B0-----:R-:W-:-:S06]  /*0230*/  ULEA UR4, UR5, UR4, 0x18 ;  /* 0x0000000405047291 */ /* 0x001fcc000f8ec0ff */
[----:B------:R-:W-:-:S05]  /*0240*/  LEA R3, R7, UR4, 0x2 ;  /* 0x0000000407037c11 */ /* 0x000fca000f8e10ff */
[----:B------:R0:W-:Y:S01]  /*0250*/  STS [R3], R0 ;  /* 0x0000000003007388 */ /* 0x0001e20000000800 */
[----:B------:R-:W-:Y:S06]  /*0260*/  BAR.SYNC.DEFER_BLOCKING 0x0 ;  /* 0x0000000000007b1d */ /* 0x000fec0000010000 */
[----:B------:R-:W-:Y:S05]  /*0270*/  BRA.U !UP0, `(.L_x_3) ;  /* 0x0000000108307547 */ /* 0x000fea000b800000 */
[----:B0-----:R-:W-:-:S07]  /*0280*/  MOV R0, UR9 ;  /* 0x0000000900007c02 */ /* 0x001fce0008000f00 */
.L_x_4:
[----:B------:R-:W-:-:S04]  /*0290*/  SHF.R.U32.HI R6, RZ, 0x1, R0 ;  /* 0x00000001ff067819 */ /* 0x000fc80000011600 */
[----:B------:R-:W-:-:S13]  /*02a0*/  ISETP.GE.U32.AND P1, PT, R7, R6, PT ;  /* 0x000000060700720c */ /* 0x000fda0003f26070 */
[----:B------:R-:W-:Y:S01]  /*02b0*/  @!P1 IMAD R2, R6, 0x4, R3 ;  /* 0x0000000406029824 */ /* 0x000fe200078e0203 */
[----:B------:R-:W-:Y:S05]  /*02c0*/  @!P1 LDS R5, [R3] ;  /* 0x0000000003059984 */ /* 0x000fea0000000800 */
[----:B------:R-:W0:Y:S02]  /*02d0*/  @!P1 LDS R2, [R2] ;  /* 0x0000000002029984 */ /* 0x000e240000000800 */
[----:B0-----:R-:W-:-:S05]  /*02e0*/  @!P1 FADD R4, R2, R5 ;  /* 0x0000000502049221 */ /* 0x001fca0000000000 */
[----:B------:R1:W-:Y:S01]  /*02f0*/  @!P1 STS [R3], R4 ;  /* 0x0000000403009388 */ /* 0x0003e20000000800 */
[----:B------:R-:W-:Y:S01]  /*0300*/  BAR.SYNC.DEFER_BLOCKING 0x0 ;  /* 0x0000000000007b1d */ /* 0x000fe20000010000 */
[----:B------:R-:W-:Y:S01]  /*0310*/  ISETP.GT.U32.AND P1, PT, R0, 0x3, PT ;  /* 0x000000030000780c */ /* 0x000fe20003f24070 */
[----:B------:R-:W-:-:S12]  /*0320*/  IMAD.MOV.U32 R0, RZ, RZ, R6 ;  /* 0x000000ffff007224 */ /* 0x000fd800078e0006 */
[----:B-1----:R-:W-:Y:S05]  /*0330*/  @P1 BRA `(.L_x_4) ;  /* 0xfffffffc00d41947 */ /* 0x002fea000383ffff */
.L_x_3:
[----:B------:R-:W-:Y:S05]  /*0340*/  @P0 EXIT ;  /* 0x000000000000094d */ /* 0x000fea0003800000 */
[----:B------:R-:W1:Y:S01]  /*0350*/  S2UR UR5, SR_CgaCtaId ;  /* 0x00000000000579c3 */ /* 0x000e620000008800 */
[----:B------:R-:W-:Y:S02]  /*0360*/  UMOV UR4, 0x400 ;  /* 0x0000040000047882 */ /* 0x000fe40000000000 */
[----:B-1----:R-:W-:-:S09]  /*0370*/  ULEA UR4, UR5, UR4, 0x18 ;  /* 0x0000000405047291 */ /* 0x002fd2000f8ec0ff */
[----:B------:R-:W1:Y:S02]  /*0380*/  LDS R5, [UR4] ;  /* 0x00000004ff057984 */ /* 0x000e640008000800 */
[----:B------:R-:W2:Y:S02]  /*0390*/  LDCU.64 UR4, c[0x0][0x388] ;  /* 0x00007100ff0477ac */ /* 0x000ea40008000a00 */
[----:B--2---:R-:W-:-:S04]  /*03a0*/  ULEA UR4, UP0, UR8, UR4, 0x2 ;  /* 0x0000000408047291 */ /* 0x004fc8000f8010ff */
[----:B------:R-:W-:Y:S02]  /*03b0*/  ULEA.HI.X UR5, UR8, UR5, URZ, 0x2, UP0 ;  /* 0x0000000508057291 */ /* 0x000fe400080f14ff */
[----:B------:R-:W-:-:S04]  /*03c0*/  MOV R2, UR4 ;  /* 0x0000000400027c02 */ /* 0x000fc80008000f00 */
[----:B0-----:R-:W-:-:S05]  /*03d0*/  IMAD.U32 R3, RZ, RZ, UR5 ;  /* 0x00000005ff037e24 */ /* 0x001fca000f8e00ff */
[----:B-1----:R-:W-:Y:S01]  /*03e0*/  STG.E desc[UR6][R2.64], R5 ;  /* 0x0000000502007986 */ /* 0x002fe2000c101906 */
[----:B------:R-:W-:Y:S05]  /*03f0*/  EXIT ;  /* 0x000000000000794d */ /* 0x000fea0003800000 */
.L_x_5:
[----:B------:R-:W-:-:S00]  /*0400*/  BRA `(.L_x_5) ;  /* 0xfffffffc00fc7947 */ /* 0x000fc0000383ffff */
[----:B------:R-:W-:-:S00]  /*0410*/  NOP ;  /* 0x0000000000007918 */ /* 0x000fc00000000000 */
        /* <DEDUP_REMOVED lines=14> */
.L_x_24:


//--------------------- .text._Z10kernelSum2IfEvPKT_PS0_mm --------------------------
	.section	.text._Z10kernelSum2IfEvPKT_PS0_mm,"ax",@progbits
	.align	128
        .global         _Z10kernelSum2IfEvPKT_PS0_mm
        .type           _Z10kernelSum2IfEvPKT_PS0_mm,@function
        .size           _Z10kernelSum2IfEvPKT_PS0_mm,(.L_x_25 - _Z10kernelSum2IfEvPKT_PS0_mm)
        .other          _Z10kernelSum2IfEvPKT_PS0_mm,@"STO_CUDA_ENTRY STV_DEFAULT"
_Z10kernelSum2IfEvPKT_PS0_mm:
.text._Z10kernelSum2IfEvPKT_PS0_mm:
[----:B------:R-:W-:Y:S01]  /*0000*/  LDC R1, c[0x0][0x37c] ;  /* 0x0000df00ff017b82 */ /* 0x000fe20000000800 */
[----:B------:R-:W0:Y:S07]  /*0010*/  S2R R6, SR_TID.X ;  /* 0x0000000000067919 */ /* 0x000e2e0000002100 */
[----:B------:R-:W1:Y:S01]  /*0020*/  LDC.64 R8, c[0x0][0x390] ;  /* 0x0000e400ff087b82 */ /* 0x000e620000000a00 */
[----:B------:R-:W0:Y:S01]  /*0030*/  LDCU UR4, c[0x0][0x360] ;  /* 0x00006c00ff0477ac */ /* 0x000e220008000800 */
[----:B------:R-:W0:Y:S01]  /*0040*/  S2R R3, SR_CTAID.X ;  /* 0x0000000000037919 */ /* 0x000e220000002500 */
[----:B------:R-:W2:Y:S01]  /*0050*/  LDCU UR5, c[0x0][0x370] ;  /* 0x00006e00ff0577ac */ /* 0x000ea20008000800 */
[----:B-1----:R-:W-:-:S02]  /*0060*/  LOP3.LUT P0, RZ, R8, 0x1f, RZ, 0xc0, !PT ;  /* 0x0000001f08ff7812 */ /* 0x002fc4000780c0ff */
[----:B------:R-:W-:Y:S02]  /*0070*/  LOP3.LUT R5, R8, 0xffffffe0, RZ, 0xc0, !PT ;  /* 0xffffffe008057812 */ /* 0x000fe400078ec0ff */
[----:B------:R-:W-:Y:S01]  /*0080*/  SEL R0, RZ, 0x20, !P0 ;  /* 0x00000020ff007807 */ /* 0x000fe20004000000 */
[----:B0-----:R-:W-:-:S03]  /*0090*/  IMAD R6, R3, UR4, R6 ;  /* 0x0000000403067c24 */ /* 0x001fc6000f8e0206 */
[----:B------:R-:W-:Y:S01]  /*00a0*/  IADD3 R3, P1, PT, R0, R5, RZ ;  /* 0x0000000500037210 */ /* 0x000fe20007f3e0ff */
[----:B--2---:R-:W-:-:S03]  /*00b0*/  UIMAD UR4, UR4, UR5, URZ ;  /* 0x00000005040472a4 */ /* 0x004fc6000f8e02ff */
[----:B------:R-:W-:Y:S01]  /*00c0*/  ISETP.GT.U32.AND P0, PT, R3, R6, PT ;  /* 0x000000060300720c */ /* 0x000fe20003f04070 */
[----:B------:R-:W-:-:S05]  /*00d0*/  IMAD.X R0, RZ, RZ, R9, P1 ;  /* 0x000000ffff007224 */ /* 0x000fca00008e0609 */
[----:B------:R-:W-:-:S13]  /*00e0*/  ISETP.GT.U32.AND.EX P0, PT, R0, RZ, PT, P0 ;  /* 0x000000ff0000720c */ /* 0x000fda0003f04100 */
[----:B------:R-:W-:Y:S05]  /*00f0*/  @!P0 EXIT ;  /* 0x000000000000894d */ /* 0x000fea0003800000 */
[----:B------:R-:W0:Y:S01]  /*0100*/  S2R R21, SR_TID.Y ;  /* 0x0000000000157919 */ /* 0x000e220000002200 */
[----:B------:R-:W1:Y:S01]  /*0110*/  LDCU.64 UR8, c[0x0][0x358] ;  /* 0x00006b00ff0877ac */ /* 0x000e620008000a00 */
[C---:B0-----:R-:W-:Y:S02]  /*0120*/  IADD3 R2, P0, PT, R21.reuse, 0x1c0, RZ ;  /* 0x000001c015027810 */ /* 0x041fe40007f1e0ff */
[C---:B------:R-:W-:Y:S02]  /*0130*/  IADD3 R16, P1, PT, R21.reuse, 0xc0, RZ ;  /* 0x000000c015107810 */ /* 0x040fe40007f3e0ff */
[----:B------:R-:W-:Y:S01]  /*0140*/  LOP3.LUT R25, RZ, R21, RZ, 0x33, !PT ;  /* 0x00000015ff197212 */ /* 0x000fe200078e33ff */
[----:B------:R-:W-:Y:S01]  /*0150*/  IMAD.X R3, RZ, RZ, RZ, P0 ;  /* 0x000000ffff037224 */ /* 0x000fe200000e06ff */
[C---:B------:R-:W-:Y:S01]  /*0160*/  IADD3 R4, P0, PT, R21.reuse, 0x1a0, RZ ;  /* 0x000001a015047810 */ /* 0x040fe20007f1e0ff */
[----:B------:R-:W-:Y:S01]  /*0170*/  IMAD.X R7, RZ, RZ, RZ, P1 ;  /* 0x000000ffff077224 */ /* 0x000fe200008e06ff */
[----:B------:R-:W-:Y:S01]  /*0180*/  IADD3 R14, P1, PT, R21, 0x80, RZ ;  /* 0x00000080150e7810 */ /* 0x000fe20007f3e0ff */
[----:B------:R-:W-:-:S02]  /*0190*/  IMAD R3, R3, R8, RZ ;  /* 0x0000000803037224 */ /* 0x000fc400078e02ff */
[----:B------:R-:W-:Y:S01]  /*01a0*/  IMAD.X R5, RZ, RZ, RZ, P0 ;  /* 0x000000ffff057224 */ /* 0x000fe200000e06ff */
[----:B------:R-:W-:Y:S01]  /*01b0*/  IADD3 R0, P0, PT, R21, 0xe0, RZ ;  /* 0x000000e015007810 */ /* 0x000fe20007f1e0ff */
[C---:B------:R-:W-:Y:S02]  /*01c0*/  IMAD R19, R2.reuse, R9, R3 ;  /* 0x0000000902137224 */ /* 0x040fe400078e0203 */
[-C--:B------:R-:W-:Y:S02]  /*01d0*/  IMAD R5, R5, R8.reuse, RZ ;  /* 0x0000000805057224 */ /* 0x080fe400078e02ff */
[----:B------:R-:W-:-:S04]  /*01e0*/  IMAD.WIDE.U32 R2, R2, R8, RZ ;  /* 0x0000000802027225 */ /* 0x000fc800078e00ff */
[----:B------:R-:W-:Y:S02]  /*01f0*/  IMAD.X R11, RZ, RZ, RZ, P0 ;  /* 0x000000ffff0b7224 */ /* 0x000fe400000e06ff */
[C---:B------:R-:W-:Y:S02]  /*0200*/  IMAD R13, R4.reuse, R9, R5 ;  /* 0x00000009040d7224 */ /* 0x040fe400078e0205 */
[----:B------:R-:W-:Y:S02]  /*0210*/  IMAD.IADD R19, R3, 0x1, R19 ;  /* 0x0000000103137824 */ /* 0x000fe400078e0213 */
[----:B------:R-:W-:-:S03]  /*0220*/  IMAD.WIDE.U32 R4, R4, R8, RZ ;  /* 0x0000000804047225 */ /* 0x000fc600078e00ff */
[----:B------:R-:W-:Y:S01]  /*0230*/  SHF.L.U64.HI R19, R2, 0x2, R19 ;  /* 0x0000000202137819 */ /* 0x000fe20000010213 */
[-C--:B------:R-:W-:Y:S02]  /*0240*/  IMAD R11, R11, R8.reuse, RZ ;  /* 0x000000080b0b7224 */ /* 0x080fe400078e02ff */
[----:B------:R-:W-:Y:S02]  /*0250*/  IMAD.IADD R5, R5, 0x1, R13 ;  /* 0x0000000105057824 */ /* 0x000fe400078e020d */
[-C--:B------:R-:W-:Y:S02]  /*0260*/  IMAD R7, R7, R8.reuse, RZ ;  /* 0x0000000807077224 */ /* 0x080fe400078e02ff */
[----:B------:R-:W-:Y:S01]  /*0270*/  IMAD R11, R0, R9, R11 ;  /* 0x00000009000b7224 */ /* 0x000fe200078e020b */
[----:B------:R-:W-:Y:S01]  /*0280*/  SHF.L.U64.HI R18, R4, 0x2, R5 ;  /* 0x0000000204127819 */ /* 0x000fe20000010205 */
[----:B------:R-:W-:Y:S01]  /*0290*/  IMAD.WIDE.U32 R2, R0, R8, RZ ;  /* 0x0000000800027225 */ /* 0x000fe200078e00ff */
[----:B------:R-:W-:-:S03]  /*02a0*/  IADD3 R4, P0, PT, R21, 0xa0, RZ ;  /* 0x000000a015047810 */ /* 0x000fc60007f1e0ff */
[C---:B------:R-:W-:Y:S02]  /*02b0*/  IMAD R7, R16.reuse, R9, R7 ;  /* 0x0000000910077224 */ /* 0x040fe400078e0207 */
[----:B------:R-:W-:-:S04]  /*02c0*/  IMAD.WIDE.U32 R16, R16, R8, RZ ;  /* 0x0000000810107225 */ /* 0x000fc800078e00ff */
[----:B------:R-:W-:Y:S02]  /*02d0*/  IMAD.IADD R5, R3, 0x1, R11 ;  /* 0x0000000103057824 */ /* 0x000fe400078e020b */
[----:B------:R-:W-:Y:S02]  /*02e0*/  IMAD.IADD R3, R17, 0x1, R7 ;  /* 0x0000000111037824 */ /* 0x000fe400078e0207 */
[----:B------:R-:W-:Y:S01]  /*02f0*/  IMAD.X R7, RZ, RZ, RZ, P0 ;  /* 0x000000ffff077224 */ /* 0x000fe200000e06ff */
[----:B------:R-:W-:Y:S01]  /*0300*/  SHF.L.U64.HI R17, R2, 0x2, R5 ;  /* 0x0000000202117819 */ /* 0x000fe20000010205 */
[----:B------:R-:W-:Y:S01]  /*0310*/  IMAD.X R5, RZ, RZ, RZ, P1 ;  /* 0x000000ffff057224 */ /* 0x000fe200008e06ff */
[----:B------:R-:W-:Y:S01]  /*0320*/  SHF.L.U64.HI R16, R16, 0x2, R3 ;  /* 0x0000000210107819 */ /* 0x000fe20000010203 */
[-C--:B------:R-:W-:Y:S01]  /*0330*/  IMAD R7, R7, R8.reuse, RZ ;  /* 0x0000000807077224 */ /* 0x080fe200078e02ff */
[----:B------:R-:W0:Y:S01]  /*0340*/  LDC.64 R2, c[0x0][0x398] ;  /* 0x0000e600ff027b82 */ /* 0x000e220000000a00 */
[-C--:B------:R-:W-:Y:S01]  /*0350*/  IMAD R10, R5, R8.reuse, RZ ;  /* 0x00000008050a7224 */ /* 0x080fe200078e02ff */
[C---:B------:R-:W-:Y:S01]  /*0360*/  IADD3 R12, P1, PT, R21.reuse, 0x40, RZ ;  /* 0x00000040150c7810 */ /* 0x040fe20007f3e0ff */
[C---:B------:R-:W-:Y:S01]  /*0370*/  IMAD R7, R4.reuse, R9, R7 ;  /* 0x0000000904077224 */ /* 0x040fe200078e0207 */
[----:B------:R-:W-:Y:S01]  /*0380*/  IADD3 R0, P0, PT, R21, 0x60, RZ ;  /* 0x0000006015007810 */ /* 0x000fe20007f1e0ff */
[----:B------:R-:W-:-:S04]  /*0390*/  IMAD.WIDE.U32 R4, R4, R8, RZ ;  /* 0x0000000804047225 */ /* 0x000fc800078e00ff */
[C---:B------:R-:W-:Y:S01]  /*03a0*/  IMAD R13, R14.reuse, R9, R10 ;  /* 0x000000090e0d7224 */ /* 0x040fe200078e020a */
[----:B------:R-:W-:Y:S01]  /*03b0*/  IADD3 R10, P2, PT, R21, 0x20, RZ ;  /* 0x00000020150a7810 */ /* 0x000fe20007f5e0ff */
[----:B------:R-:W-:-:S04]  /*03c0*/  IMAD.WIDE.U32 R14, R14, R8, RZ ;  /* 0x000000080e0e7225 */ /* 0x000fc800078e00ff */
[----:B------:R-:W-:Y:S01]  /*03d0*/  IMAD.IADD R23, R5, 0x1, R7 ;  /* 0x0000000105177824 */ /* 0x000fe200078e0207 */
[----:B------:R-:W-:Y:S01]  /*03e0*/  IADD3.X R5, PT, PT, RZ, RZ, RZ, P2, !PT ;  /* 0x000000ffff057210 */ /* 0x000fe200017fe4ff */
[----:B------:R-:W-:Y:S02]  /*03f0*/  IMAD.X R7, RZ, RZ, RZ, P1 ;  /* 0x000000ffff077224 */ /* 0x000fe400008e06ff */
[----:B------:R-:W-:Y:S02]  /*0400*/  IMAD.X R11, RZ, RZ, RZ, P0 ;  /* 0x000000ffff0b7224 */ /* 0x000fe400000e06ff */
[----:B------:R-:W-:Y:S01]  /*0410*/  IMAD.IADD R13, R15, 0x1, R13 ;  /* 0x000000010f0d7824 */ /* 0x000fe200078e020d */
[----:B------:R-:W-:Y:S01]  /*0420*/  SHF.L.U64.HI R15, R4, 0x2, R23 ;  /* 0x00000002040f7819 */ /* 0x000fe20000010217 */
[-C--:B------:R-:W-:Y:S02]  /*0430*/  IMAD R7, R7, R8.reuse, RZ ;  /* 0x0000000807077224 */ /* 0x080fe400078e02ff */
[-C--:B------:R-:W-:Y:S01]  /*0440*/  IMAD R11, R11, R8.reuse, RZ ;  /* 0x000000080b0b7224 */ /* 0x080fe200078e02ff */
[----:B------:R-:W-:Y:S01]  /*0450*/  SHF.L.U64.HI R14, R14, 0x2, R13 ;  /* 0x000000020e0e7819 */ /* 0x000fe2000001020d */
[----:B------:R-:W-:-:S02]  /*0460*/  IMAD R20, R5, R8, RZ ;  /* 0x0000000805147224 */ /* 0x000fc400078e02ff */
[-C--:B------:R-:W-:Y:S02]  /*0470*/  IMAD R7, R12, R9.reuse, R7 ;  /* 0x000000090c077224 */ /* 0x080fe400078e0207 */
[C---:B------:R-:W-:Y:S02]  /*0480*/  IMAD R23, R0.reuse, R9, R11 ;  /* 0x0000000900177224 */ /* 0x040fe400078e020b */
[----:B------:R-:W-:-:S04]  /*0490*/  IMAD.WIDE.U32 R4, R0, R8, RZ ;  /* 0x0000000800047225 */ /* 0x000fc800078e00ff */
[----:B------:R-:W-:-:S04]  /*04a0*/  IMAD.WIDE.U32 R12, R12, R8, RZ ;  /* 0x000000080c0c7225 */ /* 0x000fc800078e00ff */
[----:B------:R-:W-:Y:S01]  /*04b0*/  IMAD R27, R10, R9, R20 ;  /* 0x000000090a1b7224 */ /* 0x000fe200078e0214 */
[----:B------:R-:W-:Y:S01]  /*04c0*/  SHF.L.U64.HI R9, R8, 0x5, R9 ;  /* 0x0000000508097819 */ /* 0x000fe20000010209 */
[----:B------:R-:W-:-:S04]  /*04d0*/  IMAD.WIDE.U32 R10, R10, R8, RZ ;  /* 0x000000080a0a7225 */ /* 0x000fc800078e00ff */
[----:B------:R-:W-:Y:S02]  /*04e0*/  IMAD.IADD R23, R5, 0x1, R23 ;  /* 0x0000000105177824 */ /* 0x000fe400078e0217 */
[----:B------:R-:W-:Y:S02]  /*04f0*/  IMAD.IADD R7, R13, 0x1, R7 ;  /* 0x000000010d077824 */ /* 0x000fe400078e0207 */
[----:B------:R-:W-:Y:S01]  /*0500*/  IMAD.IADD R5, R11, 0x1, R27 ;  /* 0x000000010b057824 */ /* 0x000fe200078e021b */
[----:B0-----:R-:W-:Y:S01]  /*0510*/  IADD3 R11, P0, PT, R25, R2, RZ ;  /* 0x00000002190b7210 */ /* 0x001fe20007f1e0ff */
[----:B------:R-:W-:Y:S01]  /*0520*/  IMAD.SHL.U32 R8, R8, 0x20, RZ ;  /* 0x0000002008087824 */ /* 0x000fe200078e00ff */
[----:B------:R-:W-:Y:S02]  /*0530*/  SHF.L.U64.HI R13, R4, 0x2, R23 ;  /* 0x00000002040d7819 */ /* 0x000fe40000010217 */
[----:B------:R-:W-:Y:S01]  /*0540*/  SHF.L.U64.HI R12, R12, 0x2, R7 ;  /* 0x000000020c0c7819 */ /* 0x000fe20000010207 */
[----:B------:R-:W-:Y:S01]  /*0550*/  IMAD.MOV.U32 R7, RZ, RZ, RZ ;  /* 0x000000ffff077224 */ /* 0x000fe200078e00ff */
[----:B------:R-:W-:-:S02]  /*0560*/  SHF.L.U64.HI R10, R10, 0x2, R5 ;  /* 0x000000020a0a7819 */ /* 0x000fc40000010205 */
[----:B-1----:R-:W-:-:S07]  /*0570*/  IADD3.X R4, PT, PT, R3, -0x1, RZ, P0, !PT ;  /* 0xffffffff03047810 */ /* 0x002fce00007fe4ff */
.L_x_22:
[----:B0-----:R-:W0:Y:S01]  /*0580*/  S2R R20, SR_CgaCtaId ;  /* 0x0000000000147919 */ /* 0x001e220000008800 */
[----:B------:R-:W1:Y:S01]  /*0590*/  LDC.64 R2, c[0x0][0x398] ;  /* 0x0000e600ff027b82 */ /* 0x000e620000000a00 */
[----:B------:R-:W-:Y:S01]  /*05a0*/  MOV R5, 0x400 ;  /* 0x0000040000057802 */ /* 0x000fe20000000f00 */
[----:B------:R-:W2:Y:S06]  /*05b0*/  S2R R0, SR_TID.X ;  /* 0x0000000000007919 */ /* 0x000eac0000002100 */
[----:B------:R-:W3:Y:S01]  /*05c0*/  LDC.64 R22, c[0x0][0x390] ;  /* 0x0000e400ff167b82 */ /* 0x000ee20000000a00 */
[----:B-1----:R-:W-:-:S04]  /*05d0*/  ISETP.GE.U32.AND P0, PT, R21, R2, PT ;  /* 0x000000021500720c */ /* 0x002fc80003f06070 */
[----:B------:R-:W-:Y:S02]  /*05e0*/  ISETP.GE.U32.AND.EX P0, PT, RZ, R3, PT, P0 ;  /* 0x00000003ff00720c */ /* 0x000fe40003f06100 */
[----:B0-----:R-:W-:-:S05]  /*05f0*/  LEA R20, R20, R5, 0x18 ;  /* 0x0000000514147211 */ /* 0x001fca00078ec0ff */
[----:B------:R-:W-:-:S04]  /*0600*/  IMAD R5, R21, 0x84, R20 ;  /* 0x0000008415057824 */ /* 0x000fc800078e0214 */
[----:B--2---:R-:W-:-:S05]  /*0610*/  IMAD R0, R0, 0x4, R5 ;  /* 0x0000000400007824 */ /* 0x004fca00078e0205 */
[----:B------:R0:W-:Y:S01]  /*0620*/  STS [R0], RZ ;  /* 0x000000ff00007388 */ /* 0x0001e20000000800 */
[----:B---3--:R-:W-:Y:S05]  /*0630*/  @P0 BRA `(.L_x_6) ;  /* 0x0000001800700947 */ /* 0x008fea0003800000 */
[----:B------:R-:W-:Y:S01]  /*0640*/  ISETP.GE.U32.AND P0, PT, R11, 0x1e0, PT ;  /* 0x000001e00b00780c */ /* 0x000fe20003f06070 */
[C---:B------:R-:W-:Y:S01]  /*0650*/  IMAD.WIDE.U32 R24, R21.reuse, R22, R6 ;  /* 0x0000001615187225 */ /* 0x040fe200078e0006 */
[----:B------:R-:W-:Y:S02]  /*0660*/  BSSY.RECONVERGENT B0, `(.L_x_7) ;  /* 0x00000ec000007945 */ /* 0x000fe40003800200 */
[----:B------:R-:W-:Y:S01]  /*0670*/  ISETP.GE.U32.AND.EX P0, PT, R4, RZ, PT, P0 ;  /* 0x000000ff0400720c */ /* 0x000fe20003f06100 */
[----:B------:R-:W-:Y:S02]  /*0680*/  IMAD R20, R21, R23, R25 ;  /* 0x0000001715147224 */ /* 0x000fe400078e0219 */
[----:B------:R-:W-:Y:S02]  /*0690*/  IMAD.MOV.U32 R46, RZ, RZ, RZ ;  /* 0x000000ffff2e7224 */ /* 0x000fe400078e00ff */
[----:B------:R-:W-:Y:S02]  /*06a0*/  IMAD.MOV.U32 R5, RZ, RZ, R24 ;  /* 0x000000ffff057224 */ /* 0x000fe400078e0018 */
[----:B------:R-:W-:-:S06]  /*06b0*/  IMAD.MOV.U32 R2, RZ, RZ, R20 ;  /* 0x000000ffff027224 */ /* 0x000fcc00078e0014 */
[----:B------:R-:W-:Y:S05]  /*06c0*/  @!P0 BRA `(.L_x_8) ;  /* 0x0000000c00948947 */ /* 0x000fea0003800000 */
[----:B------:R-:W1:Y:S01]  /*06d0*/  LDCU.64 UR10, c[0x0][0x390] ;  /* 0x00007200ff0a77ac */ /* 0x000e620008000a00 */
[C---:B0-----:R-:W-:Y:S01]  /*06e0*/  IADD3 R0, P0, PT, R21.reuse, 0x1e0, RZ ;  /* 0x000001e015007810 */ /* 0x041fe20007f1e0ff */
[C---:B------:R-:W-:Y:S01]  /*06f0*/  VIADD R31, R21.reuse, 0x40 ;  /* 0x00000040151f7836 */ /* 0x040fe20000000000 */
[----:B------:R-:W-:Y:S01]  /*0700*/  SHF.L.U64.HI R47, R22, 0xb, R23 ;  /* 0x0000000b162f7819 */ /* 0x000fe20000010217 */
[C---:B------:R-:W-:Y:S01]  /*0710*/  VIADD R30, R21.reuse, 0x60 ;  /* 0x00000060151e7836 */ /* 0x040fe20000000000 */
[----:B------:R-:W0:Y:S01]  /*0720*/  LDCU.64 UR6, c[0x0][0x380] ;  /* 0x00007000ff0677ac */ /* 0x000e220008000a00 */
[----:B------:R-:W-:Y:S01]  /*0730*/  IMAD.X R2, RZ, RZ, RZ, P0 ;  /* 0x000000ffff027224 */ /* 0x000fe200000e06ff */
[----:B------:R-:W-:Y:S01]  /*0740*/  ISETP.GE.U32.AND P0, PT, R6, R22, PT ;  /* 0x000000160600720c */ /* 0x000fe20003f06070 */
[C---:B------:R-:W-:Y:S02]  /*0750*/  VIADD R26, R21.reuse, 0xa0 ;  /* 0x000000a0151a7836 */ /* 0x040fe40000000000 */
[----:B------:R-:W-:Y:S01]  /*0760*/  VIADD R28, R21, 0x80 ;  /* 0x00000080151c7836 */ /* 0x000fe20000000000 */
[----:B------:R-:W-:Y:S01]  /*0770*/  ISETP.GE.U32.AND.EX P0, PT, R7, R23, PT, P0 ;  /* 0x000000170700720c */ /* 0x000fe20003f06100 */
[----:B------:R-:W-:-:S02]  /*0780*/  VIADD R33, R21, 0x20 ;  /* 0x0000002015217836 */ /* 0x000fc40000000000 */
[----:B------:R-:W-:Y:S02]  /*0790*/  VIADD R35, R21, 0x1c0 ;  /* 0x000001c015237836 */ /* 0x000fe40000000000 */
[----:B------:R-:W-:Y:S02]  /*07a0*/  IMAD.MOV.U32 R46, RZ, RZ, RZ ;  /* 0x000000ffff2e7224 */ /* 0x000fe400078e00ff */
[----:B-1----:R-:W-:Y:S02]  /*07b0*/  IMAD R5, R2, UR10, RZ ;  /* 0x0000000a02057c24 */ /* 0x002fe4000f8e02ff */
[----:B------:R-:W-:-:S04]  /*07c0*/  IMAD.WIDE.U32 R2, R0, UR10, RZ ;  /* 0x0000000a00027c25 */ /* 0x000fc8000f8e00ff */
[----:B------:R-:W-:Y:S01]  /*07d0*/  IMAD R5, R0, UR11, R5 ;  /* 0x0000000b00057c24 */ /* 0x000fe2000f8e0205 */
[----:B------:R-:W-:Y:S01]  /*07e0*/  IADD3 R0, PT, PT, R21, 0x1a0, RZ ;  /* 0x000001a015007810 */ /* 0x000fe20007ffe0ff */
[----:B------:R-:W-:Y:S02]  /*07f0*/  IMAD.SHL.U32 R25, R2, 0x4, RZ ;  /* 0x0000000402197824 */ /* 0x000fe400078e00ff */
[----:B------:R-:W-:Y:S02]  /*0800*/  IMAD.IADD R43, R3, 0x1, R5 ;  /* 0x00000001032b7824 */ /* 0x000fe400078e0205 */
[----:B------:R-:W-:Y:S02]  /*0810*/  IMAD R32, R31, UR10, RZ ;  /* 0x0000000a1f207c24 */ /* 0x000fe4000f8e02ff */
[----:B------:R-:W-:Y:S01]  /*0820*/  IMAD R30, R30, UR10, RZ ;  /* 0x0000000a1e1e7c24 */ /* 0x000fe2000f8e02ff */
[----:B------:R-:W-:Y:S01]  /*0830*/  SHF.L.U64.HI R43, R2, 0x2, R43 ;  /* 0x00000002022b7819 */ /* 0x000fe2000001022b */
[----:B------:R-:W-:-:S02]  /*0840*/  VIADD R2, R21, 0xe0 ;  /* 0x000000e015027836 */ /* 0x000fc40000000000 */
[----:B------:R-:W-:Y:S02]  /*0850*/  VIADD R3, R21, 0xc0 ;  /* 0x000000c015037836 */ /* 0x000fe40000000000 */
[----:B------:R-:W-:Y:S02]  /*0860*/  IMAD R27, R2, UR10, RZ ;  /* 0x0000000a021b7c24 */ /* 0x000fe4000f8e02ff */
[----:B------:R-:W-:Y:S01]  /*0870*/  IMAD.MOV.U32 R2, RZ, RZ, R20 ;  /* 0x000000ffff027224 */ /* 0x000fe200078e0014 */
[----:B------:R-:W-:Y:S01]  /*0880*/  SHF.R.U64 R20, R11, 0x5, R4 ;  /* 0x000000050b147819 */ /* 0x000fe20000001204 */
[----:B------:R-:W-:Y:S01]  /*0890*/  IMAD R26, R26, UR10, RZ ;  /* 0x0000000a1a1a7c24 */ /* 0x000fe2000f8e02ff */
[----:B------:R-:W-:Y:S01]  /*08a0*/  SHF.L.U32 R27, R27, 0x2, RZ ;  /* 0x000000021b1b7819 */ /* 0x000fe200000006ff */
[----:B------:R-:W-:Y:S01]  /*08b0*/  IMAD R28, R28, UR10, RZ ;  /* 0x0000000a1c1c7c24 */ /* 0x000fe2000f8e02ff */
[----:B------:R-:W-:Y:S01]  /*08c0*/  IADD3 R20, P1, PT, R20, 0x1, RZ ;  /* 0x0000000114147810 */ /* 0x000fe20007f3e0ff */
[----:B------:R-:W-:-:S02]  /*08d0*/  IMAD R34, R33, UR10, RZ ;  /* 0x0000000a21227c24 */ /* 0x000fc4000f8e02ff */
[----:B------:R-:W-:Y:S01]  /*08e0*/  IMAD.SHL.U32 R37, R32, 0x4, RZ ;  /* 0x0000000420257824 */ /* 0x000fe200078e00ff */
[----:B------:R-:W-:Y:S01]  /*08f0*/  LEA.HI.X R44, R4, RZ, RZ, 0x1b, P1 ;  /* 0x000000ff042c7211 */ /* 0x000fe200008fdcff */
[----:B------:R-:W-:Y:S01]  /*0900*/  IMAD R36, R35, UR10, RZ ;  /* 0x0000000a23247c24 */ /* 0x000fe2000f8e02ff */
[----:B------:R-:W-:Y:S01]  /*0910*/  LOP3.LUT R45, R20, 0xfffffff0, RZ, 0xc0, !PT ;  /* 0xfffffff0142d7812 */ /* 0x000fe200078ec0ff */
[----:B------:R-:W-:Y:S01]  /*0920*/  IMAD.SHL.U32 R35, R30, 0x4, RZ ;  /* 0x000000041e237824 */ /* 0x000fe200078e00ff */
[----:B------:R-:W-:Y:S01]  /*0930*/  LEA R20, P1, R6, R25, 0x2 ;  /* 0x0000001906147211 */ /* 0x000fe200078210ff */
[----:B------:R-:W-:Y:S01]  /*0940*/  IMAD.MOV.U32 R5, RZ, RZ, R24 ;  /* 0x000000ffff057224 */ /* 0x000fe200078e0018 */
[----:B------:R-:W-:Y:S01]  /*0950*/  LOP3.LUT R44, R44, 0xfffffff, RZ, 0xc0, !PT ;  /* 0x0fffffff2c2c7812 */ /* 0x000fe200078ec0ff */
[----:B------:R-:W-:Y:S01]  /*0960*/  IMAD R29, R0, UR10, RZ ;  /* 0x0000000a001d7c24 */ /* 0x000fe2000f8e02ff */
[----:B------:R-:W-:Y:S01]  /*0970*/  LEA.HI.X R43, R6, R43, R7, 0x2, P1 ;  /* 0x0000002b062b7211 */ /* 0x000fe200008f1407 */
[----:B------:R-:W-:-:S02]  /*0980*/  IMAD R24, R3, UR10, RZ ;  /* 0x0000000a03187c24 */ /* 0x000fc4000f8e02ff */
[----:B------:R-:W-:Y:S01]  /*0990*/  IMAD.SHL.U32 R23, R26, 0x4, RZ ;  /* 0x000000041a177824 */ /* 0x000fe200078e00ff */
[----:B------:R-:W-:Y:S01]  /*09a0*/  LEA R26, P6, R6, R37, 0x2 ;  /* 0x00000025061a7211 */ /* 0x000fe200078c10ff */
[----:B------:R-:W-:Y:S01]  /*09b0*/  IMAD.SHL.U32 R33, R28, 0x4, RZ ;  /* 0x000000041c217824 */ /* 0x000fe200078e00ff */
[----:B------:R-:W-:Y:S01]  /*09c0*/  LEA R28, P2, R6, R35, 0x2 ;  /* 0x00000023061c7211 */ /* 0x000fe200078410ff */
[----:B------:R-:W-:Y:S01]  /*09d0*/  IMAD.SHL.U32 R39, R34, 0x4, RZ ;  /* 0x0000000422277824 */ /* 0x000fe200078e00ff */
[C-C-:B------:R-:W-:Y:S01]  /*09e0*/  LEA.HI.X R25, R6.reuse, R12, R7.reuse, 0x2, P6 ;  /* 0x0000000c06197211 */ /* 0x140fe200030f1407 */
[----:B------:R-:W-:Y:S01]  /*09f0*/  IMAD.SHL.U32 R29, R29, 0x4, RZ ;  /* 0x000000041d1d7824 */ /* 0x000fe200078e00ff */
[----:B------:R-:W-:Y:S01]  /*0a00*/  LEA R32, P3, R6, R33, 0x2 ;  /* 0x0000002106207211 */ /* 0x000fe200078610ff */
[----:B------:R-:W-:Y:S01]  /*0a10*/  IMAD.SHL.U32 R31, R24, 0x4, RZ ;  /* 0x00000004181f7824 */ /* 0x000fe200078e00ff */
[----:B------:R-:W-:Y:S01]  /*0a20*/  LEA R24, P5, R6, R39, 0x2 ;  /* 0x0000002706187211 */ /* 0x000fe200078a10ff */
[----:B------:R-:W-:Y:S01]  /*0a30*/  IMAD.SHL.U32 R41, R36, 0x4, RZ ;  /* 0x0000000424297824 */ /* 0x000fe200078e00ff */
[C---:B------:R-:W-:Y:S01]  /*0a40*/  LEA R38, P6, R6.reuse, R27, 0x2 ;  /* 0x0000001b06267211 */ /* 0x040fe200078c10ff */
[----:B0-----:R-:W-:Y:S01]  /*0a50*/  IMAD.U32 R3, RZ, RZ, UR6 ;  /* 0x00000006ff037e24 */ /* 0x001fe2000f8e00ff */
[C---:B------:R-:W-:Y:S01]  /*0a60*/  LEA.HI.X R27, R6.reuse, R13, R7, 0x2, P2 ;  /* 0x0000000d061b7211 */ /* 0x040fe200010f1407 */
[----:B------:R-:W-:Y:S01]  /*0a70*/  IMAD.U32 R0, RZ, RZ, UR7 ;  /* 0x00000007ff007e24 */ /* 0x000fe2000f8e00ff */
[----:B------:R-:W-:-:S02]  /*0a80*/  LEA R34, P4, R6, R23, 0x2 ;  /* 0x0000001706227211 */ /* 0x000fc400078810ff */
[C---:B------:R-:W-:Y:S02]  /*0a90*/  LEA R40, P2, R6.reuse, R29, 0x2 ;  /* 0x0000001d06287211 */ /* 0x040fe400078410ff */
[C-C-:B------:R-:W-:Y:S02]  /*0aa0*/  LEA.HI.X R23, R6.reuse, R10, R7.reuse, 0x2, P5 ;  /* 0x0000000a06177211 */ /* 0x140fe400028f1407 */
[C-C-:B------:R-:W-:Y:S02]  /*0ab0*/  LEA.HI.X R29, R6.reuse, R14, R7.reuse, 0x2, P3 ;  /* 0x0000000e061d7211 */ /* 0x140fe400018f1407 */
[C---:B------:R-:W-:Y:S02]  /*0ac0*/  LEA R36, P5, R6.reuse, R31, 0x2 ;  /* 0x0000001f06247211 */ /* 0x040fe400078a10ff */
[C---:B------:R-:W-:Y:S02]  /*0ad0*/  LEA R42, P3, R6.reuse, R41, 0x2 ;  /* 0x00000029062a7211 */ /* 0x040fe400078610ff */
[----:B------:R-:W-:-:S02]  /*0ae0*/  LEA.HI.X R33, R6, R15, R7, 0x2, P4 ;  /* 0x0000000f06217211 */ /* 0x000fc400020f1407 */
[C-C-:B------:R-:W-:Y:S02]  /*0af0*/  LEA.HI.X R35, R6.reuse, R16, R7.reuse, 0x2, P5 ;  /* 0x0000001006237211 */ /* 0x140fe400028f1407 */
[C-C-:B------:R-:W-:Y:S02]  /*0b00*/  LEA.HI.X R37, R6.reuse, R17, R7.reuse, 0x2, P6 ;  /* 0x0000001106257211 */ /* 0x140fe400030f1407 */
[C-C-:B------:R-:W-:Y:S02]  /*0b10*/  LEA.HI.X R39, R6.reuse, R18, R7.reuse, 0x2, P2 ;  /* 0x0000001206277211 */ /* 0x140fe400010f1407 */
[----:B------:R-:W-:-:S07]  /*0b20*/  LEA.HI.X R41, R6, R19, R7, 0x2, P3 ;  /* 0x0000001306297211 */ /* 0x000fce00018f1407 */
.L_x_9:
[----:B------:R-:W0:Y:S01]  /*0b30*/  @!P0 LDC.64 R30, c[0x0][0x390] ;  /* 0x0000e400ff1e8b82 */ /* 0x000e220000000a00 */
[----:B------:R-:W-:Y:S02]  /*0b40*/  IMAD.MOV.U32 R53, RZ, RZ, RZ ;  /* 0x000000ffff357224 */ /* 0x000fe400078e00ff */
[----:B0-----:R-:W-:-:S04]  /*0b50*/  @!P0 IMAD.WIDE.U32 R48, R21, R30, R6 ;  /* 0x0000001e15308225 */ /* 0x001fc800078e0006 */
[----:B------:R-:W-:Y:S01]  /*0b60*/  @!P0 IMAD R31, R21, R31, R49 ;  /* 0x0000001f151f8224 */ /* 0x000fe200078e0231 */
[----:B------:R-:W-:-:S04]  /*0b70*/  @!P0 LEA R30, P1, R48, R3, 0x2 ;  /* 0x00000003301e8211 */ /* 0x000fc800078210ff */
[----:B------:R-:W-:-:S05]  /*0b80*/  @!P0 LEA.HI.X R31, R48, R0, R31, 0x2, P1 ;  /* 0x00000000301f8211 */ /* 0x000fca00008f141f */
[----:B------:R0:W2:Y:S01]  /*0b90*/  @!P0 LDG.E.CONSTANT R53, desc[UR8][R30.64] ;  /* 0x000000081e358981 */ /* 0x0000a2000c1e9900 */
[----:B------:R-:W-:-:S05]  /*0ba0*/  @!P0 IADD3 R50, P1, PT, R3, R24, RZ ;  /* 0x0000001803328210 */ /* 0x000fca0007f3e0ff */
[----:B------:R-:W-:Y:S01]  /*0bb0*/  @!P0 IMAD.X R51, R0, 0x1, R23, P1 ;  /* 0x0000000100338824 */ /* 0x000fe200008e0617 */
[----:B------:R-:W-:Y:S02]  /*0bc0*/  @!P0 IADD3 R48, P1, PT, R3, R26, RZ ;  /* 0x0000001a03308210 */ /* 0x000fe40007f3e0ff */
[----:B0-----:R-:W-:-:S03]  /*0bd0*/  CS2R R30, SRZ ;  /* 0x00000000001e7805 */ /* 0x001fc6000001ff00 */
[----:B------:R-:W-:-:S03]  /*0be0*/  @!P0 IMAD.X R49, R0, 0x1, R25, P1 ;  /* 0x0000000100318824 */ /* 0x000fc600008e0619 */
[----:B------:R-:W3:Y:S01]  /*0bf0*/  @!P0 LDG.E.CONSTANT R30, desc[UR8][R50.64] ;  /* 0x00000008321e8981 */ /* 0x000ee2000c1e9900 */
[----:B------:R-:W-:-:S03]  /*0c00*/  @!P0 IADD3 R52, P1, PT, R3, R28, RZ ;  /* 0x0000001c03348210 */ /* 0x000fc60007f3e0ff */
[----:B------:R2:W4:Y:S02]  /*0c10*/  @!P0 LDG.E.CONSTANT R31, desc[UR8][R48.64] ;  /* 0x00000008301f8981 */ /* 0x000524000c1e9900 */
[----:B--2---:R-:W-:Y:S01]  /*0c20*/  FADD R49, R53, R46 ;  /* 0x0000002e35317221 */ /* 0x004fe20000000000 */
[----:B------:R-:W-:Y:S02]  /*0c30*/  IMAD.MOV.U32 R46, RZ, RZ, RZ ;  /* 0x000000ffff2e7224 */ /* 0x000fe400078e00ff */
[----:B------:R-:W-:Y:S01]  /*0c40*/  @!P0 IMAD.X R53, R0, 0x1, R27, P1 ;  /* 0x0000000100358824 */ /* 0x000fe200008e061b */
[----:B------:R-:W-:-:S04]  /*0c50*/  @!P0 IADD3 R50, P1, PT, R3, R32, RZ ;  /* 0x0000002003328210 */ /* 0x000fc80007f3e0ff */
[----:B------:R0:W2:Y:S01]  /*0c60*/  @!P0 LDG.E.CONSTANT R46, desc[UR8][R52.64] ;  /* 0x00000008342e8981 */ /* 0x0000a2000c1e9900 */
[----:B------:R-:W-:Y:S02]  /*0c70*/  @!P0 IMAD.X R51, R0, 0x1, R29, P1 ;  /* 0x0000000100338824 */ /* 0x000fe400008e061d */
[----:B---3--:R-:W-:Y:S01]  /*0c80*/  FADD R30, R49, R30 ;  /* 0x0000001e311e7221 */ /* 0x008fe20000000000 */
[----:B0-----:R-:W-:-:S06]  /*0c90*/  HFMA2 R52, -RZ, RZ, 0, 0 ;  /* 0x00000000ff347431 */ /* 0x001fcc00000001ff */
[----:B------:R0:W3:Y:S01]  /*0ca0*/  @!P0 LDG.E.CONSTANT R52, desc[UR8][R50.64] ;  /* 0x0000000832348981 */ /* 0x0000e2000c1e9900 */
[----:B----4-:R-:W-:Y:S01]  /*0cb0*/  FADD R49, R30, R31 ;  /* 0x0000001f1e317221 */ /* 0x010fe20000000000 */
[----:B------:R-:W-:-:S05]  /*0cc0*/  @!P0 IADD3 R30, P1, PT, R3, R34, RZ ;  /* 0x00000022031e8210 */ /* 0x000fca0007f3e0ff */
[----:B------:R-:W-:Y:S01]  /*0cd0*/  @!P0 IMAD.X R31, R0, 0x1, R33, P1 ;  /* 0x00000001001f8824 */ /* 0x000fe200008e0621 */
[----:B------:R-:W-:Y:S02]  /*0ce0*/  @!P0 IADD3 R48, P1, PT, R3, R36, RZ ;  /* 0x0000002403308210 */ /* 0x000fe40007f3e0ff */
[----:B0-----:R-:W-:-:S06]  /*0cf0*/  CS2R R50, SRZ ;  /* 0x0000000000327805 */ /* 0x001fcc000001ff00 */
[----:B------:R0:W4:Y:S02]  /*0d00*/  @!P0 LDG.E.CONSTANT R50, desc[UR8][R30.64] ;  /* 0x000000081e328981 */ /* 0x000124000c1e9900 */
[----:B0-----:R-:W0:Y:S01]  /*0d10*/  @!P0 LDC.64 R30, c[0x0][0x390] ;  /* 0x0000e400ff1e8b82 */ /* 0x001e220000000a00 */
[----:B--2---:R-:W-:Y:S01]  /*0d20*/  FADD R53, R49, R46 ;  /* 0x0000002e31357221 */ /* 0x004fe20000000000 */
[----:B------:R-:W-:Y:S02]  /*0d30*/  IMAD.MOV.U32 R46, RZ, RZ, RZ ;  /* 0x000000ffff2e7224 */ /* 0x000fe400078e00ff */
[----:B------:R-:W-:-:S05]  /*0d40*/  @!P0 IMAD.X R49, R0, 0x1, R35, P1 ;  /* 0x0000000100318824 */ /* 0x000fca00008e0623 */
[----:B------:R3:W2:Y:S02]  /*0d50*/  @!P0 LDG.E.CONSTANT R46, desc[UR8][R48.64] ;  /* 0x00000008302e8981 */ /* 0x0006a4000c1e9900 */
[----:B---3--:R-:W-:Y:S01]  /*0d60*/  FADD R49, R53, R52 ;  /* 0x0000003435317221 */ /* 0x008fe20000000000 */
[----:B------:R-:W-:-:S05]  /*0d70*/  @!P0 IADD3 R52, P1, PT, R3, R38, RZ ;  /* 0x0000002603348210 */ /* 0x000fca0007f3e0ff */
[----:B------:R-:W-:-:S05]  /*0d80*/  @!P0 IMAD.X R53, R0, 0x1, R37, P1 ;  /* 0x0000000100358824 */ /* 0x000fca00008e0625 */
[----:B------:R-:W3:Y:S01]  /*0d90*/  @!P0 LDG.E.CONSTANT R51, desc[UR8][R52.64] ;  /* 0x0000000834338981 */ /* 0x000ee2000c1e9900 */
[----:B----4-:R-:W-:-:S04]  /*0da0*/  FADD R50, R49, R50 ;  /* 0x0000003231327221 */ /* 0x010fc80000000000 */
[----:B--2---:R-:W-:Y:S01]  /*0db0*/  FADD R48, R50, R46 ;  /* 0x0000002e32307221 */ /* 0x004fe20000000000 */
[----:B------:R-:W-:-:S05]  /*0dc0*/  @!P0 IADD3 R50, P1, PT, R21, 0x100, RZ ;  /* 0x0000010015328810 */ /* 0x000fca0007f3e0ff */
[----:B------:R-:W-:-:S04]  /*0dd0*/  @!P0 IMAD.X R46, RZ, RZ, RZ, P1 ;  /* 0x000000ffff2e8224 */ /* 0x000fc800008e06ff */
[----:B0-----:R-:W-:-:S04]  /*0de0*/  @!P0 IMAD R46, R46, R30, RZ ;  /* 0x0000001e2e2e8224 */ /* 0x001fc800078e02ff */
[C---:B------:R-:W-:Y:S02]  /*0df0*/  @!P0 IMAD R49, R50.reuse, R31, R46 ;  /* 0x0000001f32318224 */ /* 0x040fe400078e022e */
[----:B------:R-:W-:-:S04]  /*0e00*/  @!P0 IMAD.WIDE.U32 R30, R50, R30, RZ ;  /* 0x0000001e321e8225 */ /* 0x000fc800078e00ff */
[----:B------:R-:W-:Y:S01]  /*0e10*/  @!P0 IMAD.IADD R31, R31, 0x1, R49 ;  /* 0x000000011f1f8824 */ /* 0x000fe200078e0231 */
[----:B------:R-:W-:Y:S01]  /*0e20*/  @!P0 SHF.L.U64.HI R49, R6, 0x2, R7 ;  /* 0x0000000206318819 */ /* 0x000fe20000010207 */
[----:B---3--:R-:W-:Y:S01]  /*0e30*/  FADD R46, R48, R51 ;  /* 0x00000033302e7221 */ /* 0x008fe20000000000 */
[----:B------:R-:W-:-:S05]  /*0e40*/  @!P0 IMAD.SHL.U32 R51, R6, 0x4, RZ ;  /* 0x0000000406338824 */ /* 0x000fca00078e00ff */
[----:B------:R-:W-:Y:S01]  /*0e50*/  @!P0 LEA R48, P1, R30, R51, 0x2 ;  /* 0x000000331e308211 */ /* 0x000fe200078210ff */
[----:B------:R-:W-:-:S03]  /*0e60*/  IMAD.MOV.U32 R51, RZ, RZ, RZ ;  /* 0x000000ffff337224 */ /* 0x000fc600078e00ff */
[----:B------:R-:W-:Y:S02]  /*0e70*/  @!P0 LEA.HI.X R31, R30, R49, R31, 0x2, P1 ;  /* 0x000000311e1f8211 */ /* 0x000fe400008f141f */
[----:B------:R-:W-:-:S05]  /*0e80*/  @!P0 IADD3 R48, P1, PT, R3, R48, RZ ;  /* 0x0000003003308210 */ /* 0x000fca0007f3e0ff */
[----:B------:R-:W-:Y:S02]  /*0e90*/  @!P0 IMAD.X R49, R0, 0x1, R31, P1 ;  /* 0x0000000100318824 */ /* 0x000fe400008e061f */
[----:B------:R-:W0:Y:S03]  /*0ea0*/  @!P0 LDC.64 R30, c[0x0][0x390] ;  /* 0x0000e400ff1e8b82 */ /* 0x000e260000000a00 */
[----:B------:R1:W2:Y:S01]  /*0eb0*/  @!P0 LDG.E.CONSTANT R51, desc[UR8][R48.64] ;  /* 0x0000000830338981 */ /* 0x0002a2000c1e9900 */
[----:B------:R-:W-:-:S05]  /*0ec0*/  @!P0 IADD3 R50, P1, PT, R21, 0x120, RZ ;  /* 0x0000012015328810 */ /* 0x000fca0007f3e0ff */
[----:B------:R-:W-:Y:S01]  /*0ed0*/  @!P0 IMAD.X R53, RZ, RZ, RZ, P1 ;  /* 0x000000ffff358224 */ /* 0x000fe200008e06ff */
[----:B-1----:R-:W-:-:S03]  /*0ee0*/  @!P0 SHF.L.U64.HI R48, R6, 0x2, R7 ;  /* 0x0000000206308819 */ /* 0x002fc60000010207 */
[----:B0-----:R-:W-:-:S04]  /*0ef0*/  @!P0 IMAD R53, R53, R30, RZ ;  /* 0x0000001e35358224 */ /* 0x001fc800078e02ff */
[C---:B------:R-:W-:Y:S02]  /*0f00*/  @!P0 IMAD R53, R50.reuse, R31, R53 ;  /* 0x0000001f32358224 */ /* 0x040fe400078e0235 */
[----:B------:R-:W-:-:S04]  /*0f10*/  @!P0 IMAD.WIDE.U32 R30, R50, R30, RZ ;  /* 0x0000001e321e8225 */ /* 0x000fc800078e00ff */
[----:B------:R-:W-:Y:S02]  /*0f20*/  @!P0 IMAD.IADD R31, R31, 0x1, R53 ;  /* 0x000000011f1f8824 */ /* 0x000fe400078e0235 */
[----:B--2---:R-:W-:Y:S01]  /*0f30*/  FADD R46, R46, R51 ;  /* 0x000000332e2e7221 */ /* 0x004fe20000000000 */
[----:B------:R-:W-:-:S05]  /*0f40*/  @!P0 IMAD.SHL.U32 R51, R6, 0x4, RZ ;  /* 0x0000000406338824 */ /* 0x000fca00078e00ff */
[C---:B------:R-:W-:Y:S02]  /*0f50*/  @!P0 LEA R50, P1, R30.reuse, R51, 0x2 ;  /* 0x000000331e328211 */ /* 0x040fe400078210ff */
[----:B------:R-:W-:Y:S02]  /*0f60*/  MOV R51, RZ ;  /* 0x000000ff00337202 */ /* 0x000fe40000000f00 */
        /* <DEDUP_REMOVED lines=44> */
[----:B------:R-:W-:Y:S02]  /*1230*/  IMAD.MOV.U32 R53, RZ, RZ, RZ ;  /* 0x000000ffff357224 */ /* 0x000fe400078e00ff */
[----:B--2---:R-:W-:Y:S01]  /*1240*/  FADD R46, R46, R51 ;  /* 0x000000332e2e7221 */ /* 0x004fe20000000000 */
[----:B------:R-:W-:-:S05]  /*1250*/  @!P0 IMAD.SHL.U32 R51, R6, 0x4, RZ ;  /* 0x0000000406338824 */ /* 0x000fca00078e00ff */
[----:B------:R-:W-:-:S04]  /*1260*/  @!P0 LEA R50, P1, R30, R51, 0x2 ;  /* 0x000000331e328211 */ /* 0x000fc800078210ff */
[----:B------:R-:W-:Y:S02]  /*1270*/  @!P0 LEA.HI.X R31, R30, R48, R31, 0x2, P1 ;  /* 0x000000301e1f8211 */ /* 0x000fe400008f141f */
[----:B------:R-:W-:-:S04]  /*1280*/  @!P0 IADD3 R50, P1, PT, R3, R50, RZ ;  /* 0x0000003203328210 */ /* 0x000fc80007f3e0ff */
[----:B------:R-:W-:-:S05]  /*1290*/  @!P0 IADD3.X R51, PT, PT, R0, R31, RZ, P1, !PT ;  /* 0x0000001f00338210 */ /* 0x000fca0000ffe4ff */
[----:B------:R0:W2:Y:S01]  /*12a0*/  @!P0 LDG.E.CONSTANT R53, desc[UR8][R50.64] ;  /* 0x0000000832358981 */ /* 0x0000a2000c1e9900 */
[----:B------:R-:W-:-:S05]  /*12b0*/  @!P0 IADD3 R48, P1, PT, R3, R40, RZ ;  /* 0x0000002803308210 */ /* 0x000fca0007f3e0ff */
[----:B------:R-:W-:Y:S01]  /*12c0*/  @!P0 IMAD.X R49, R0, 0x1, R39, P1 ;  /* 0x0000000100318824 */ /* 0x000fe200008e0627 */
[----:B------:R-:W-:Y:S01]  /*12d0*/  @!P0 IADD3 R30, P1, PT, R3, R42, RZ ;  /* 0x0000002a031e8210 */ /* 0x000fe20007f3e0ff */
[----:B0-----:R-:W-:-:S04]  /*12e0*/  IMAD.MOV.U32 R50, RZ, RZ, RZ ;  /* 0x000000ffff327224 */ /* 0x001fc800078e00ff */
[----:B------:R-:W-:Y:S02]  /*12f0*/  @!P0 IMAD.X R31, R0, 0x1, R41, P1 ;  /* 0x00000001001f8824 */ /* 0x000fe400008e0629 */
[----:B------:R0:W3:Y:S01]  /*1300*/  @!P0 LDG.E.CONSTANT R50, desc[UR8][R48.64] ;  /* 0x0000000830328981 */ /* 0x0000e2000c1e9900 */
[----:B------:R-:W-:Y:S01]  /*1310*/  @!P0 IADD3 R52, P1, PT, R3, R20, RZ ;  /* 0x0000001403348210 */ /* 0x000fe20007f3e0ff */
[----:B0-----:R-:W-:-:S06]  /*1320*/  IMAD.MOV.U32 R48, RZ, RZ, RZ ;  /* 0x000000ffff307224 */ /* 0x001fcc00078e00ff */
[----:B------:R2:W4:Y:S02]  /*1330*/  @!P0 LDG.E.CONSTANT R48, desc[UR8][R30.64] ;  /* 0x000000081e308981 */ /* 0x000524000c1e9900 */
[----:B--2---:R-:W-:Y:S01]  /*1340*/  FADD R31, R46, R53 ;  /* 0x000000352e1f7221 */ /* 0x004fe20000000000 */
[----:B------:R-:W-:Y:S02]  /*1350*/  IMAD.MOV.U32 R46, RZ, RZ, RZ ;  /* 0x000000ffff2e7224 */ /* 0x000fe400078e00ff */
[----:B------:R-:W-:-:S05]  /*1360*/  @!P0 IMAD.X R53, R0, 0x1, R43, P1 ;  /* 0x0000000100358824 */ /* 0x000fca00008e062b */
[----:B------:R-:W2:Y:S01]  /*1370*/  @!P0 LDG.E.CONSTANT R46, desc[UR8][R52.64] ;  /* 0x00000008342e8981 */ /* 0x000ea2000c1e9900 */
[----:B------:R-:W-:-:S04]  /*1380*/  IADD3 R5, P1, P2, R8, R5, R8 ;  /* 0x0000000508057210 */ /* 0x000fc80007a3e008 */
[C---:B------:R-:W-:Y:S02]  /*1390*/  IADD3 R5, P3, P4, R8.reuse, R5, R8 ;  /* 0x0000000508057210 */ /* 0x040fe40007c7e008 */
[--C-:B------:R-:W-:Y:S01]  /*13a0*/  IADD3.X R2, PT, PT, R9, R2, R9.reuse, P1, P2 ;  /* 0x0000000209027210 */ /* 0x100fe20000fe4409 */
[----:B---3--:R-:W-:Y:S01]  /*13b0*/  FADD R51, R31, R50 ;  /* 0x000000321f337221 */ /* 0x008fe20000000000 */
[C-C-:B------:R-:W-:Y:S02]  /*13c0*/  IADD3 R5, P5, P6, R8.reuse, R5, R8.reuse ;  /* 0x0000000508057210 */ /* 0x140fe40007ebe008 */
[C-C-:B------:R-:W-:Y:S02]  /*13d0*/  IADD3.X R2, PT, PT, R9.reuse, R2, R9.reuse, P3, P4 ;  /* 0x0000000209027210 */ /* 0x140fe40001fe8409 */
[----:B------:R-:W-:Y:S02]  /*13e0*/  IADD3 R5, P1, P2, R8, R5, R8 ;  /* 0x0000000508057210 */ /* 0x000fe40007a3e008 */
[----:B------:R-:W-:-:S02]  /*13f0*/  IADD3.X R2, PT, PT, R9, R2, R9, P5, P6 ;  /* 0x0000000209027210 */ /* 0x000fc40002fec409 */
[----:B------:R-:W-:Y:S02]  /*1400*/  IADD3 R45, P3, PT, R45, -0x10, RZ ;  /* 0xfffffff02d2d7810 */ /* 0x000fe40007f7e0ff */
[----:B------:R-:W-:Y:S02]  /*1410*/  IADD3.X R2, PT, PT, R9, R2, R9, P1, P2 ;  /* 0x0000000209027210 */ /* 0x000fe40000fe4409 */
[----:B------:R-:W-:Y:S02]  /*1420*/  IADD3.X R44, PT, PT, R44, -0x1, RZ, P3, !PT ;  /* 0xffffffff2c2c7810 */ /* 0x000fe40001ffe4ff */
[----:B------:R-:W-:Y:S01]  /*1430*/  ISETP.NE.U32.AND P1, PT, R45, RZ, PT ;  /* 0x000000ff2d00720c */ /* 0x000fe20003f25070 */
[----:B----4-:R-:W-:Y:S01]  /*1440*/  FADD R49, R51, R48 ;  /* 0x0000003033317221 */ /* 0x010fe20000000000 */
[----:B------:R-:W-:Y:S02]  /*1450*/  IADD3 R5, P4, P5, R8, R5, R8 ;  /* 0x0000000508057210 */ /* 0x000fe40007d9e008 */
[----:B------:R-:W-:-:S02]  /*1460*/  ISETP.NE.AND.EX P1, PT, R44, RZ, PT, P1 ;  /* 0x000000ff2c00720c */ /* 0x000fc40003f25310 */
[C-C-:B------:R-:W-:Y:S02]  /*1470*/  IADD3 R5, P3, P2, R8.reuse, R5, R8.reuse ;  /* 0x0000000508057210 */ /* 0x140fe40007a7e008 */
[C-C-:B------:R-:W-:Y:S02]  /*1480*/  IADD3.X R2, PT, PT, R9.reuse, R2, R9.reuse, P4, P5 ;  /* 0x0000000209027210 */ /* 0x140fe400027ea409 */
[--C-:B------:R-:W-:Y:S02]  /*1490*/  IADD3 R5, P4, P5, R8, R5, R8.reuse ;  /* 0x0000000508057210 */ /* 0x100fe40007d9e008 */
[----:B------:R-:W-:Y:S02]  /*14a0*/  IADD3.X R2, PT, PT, R9, R2, R9, P3, P2 ;  /* 0x0000000209027210 */ /* 0x000fe40001fe4409 */
[----:B------:R-:W-:Y:S02]  /*14b0*/  LEA R3, P6, R22, R3, 0xb ;  /* 0x0000000316037211 */ /* 0x000fe400078c58ff */
[----:B------:R-:W-:-:S02]  /*14c0*/  IADD3 R5, P2, P3, R8, R5, R8 ;  /* 0x0000000508057210 */ /* 0x000fc40007b5e008 */
[----:B------:R-:W-:Y:S01]  /*14d0*/  IADD3.X R2, PT, PT, R9, R2, R9, P4, P5 ;  /* 0x0000000209027210 */ /* 0x000fe200027ea409 */
[----:B------:R-:W-:-:S03]  /*14e0*/  IMAD.X R0, R0, 0x1, R47, P6 ;  /* 0x0000000100007824 */ /* 0x000fc600030e062f */
[----:B------:R-:W-:Y:S01]  /*14f0*/  IADD3.X R2, PT, PT, R9, R2, R9, P2, P3 ;  /* 0x0000000209027210 */ /* 0x000fe200017e6409 */
[----:B--2---:R-:W-:Y:S01]  /*1500*/  FADD R46, R49, R46 ;  /* 0x0000002e312e7221 */ /* 0x004fe20000000000 */
[----:B------:R-:W-:Y:S06]  /*1510*/  @P1 BRA `(.L_x_9) ;  /* 0xfffffff400841947 */ /* 0x000fec000383ffff */
.L_x_8:
[----:B------:R-:W-:Y:S05]  /*1520*/  BSYNC.RECONVERGENT B0 ;  /* 0x0000000000007941 */ /* 0x000fea0003800200 */
.L_x_7:
[----:B------:R-:W-:Y:S01]  /*1530*/  SHF.R.U64 R20, R11, 0x5, R4 ;  /* 0x000000050b147819 */ /* 0x000fe20000001204 */
[----:B------:R-:W-:Y:S04]  /*1540*/  BSSY.RECONVERGENT B0, `(.L_x_10) ;  /* 0x00000a4000007945 */ /* 0x000fe80003800200 */
[----:B------:R-:W-:-:S05]  /*1550*/  VIADD R20, R20, 0x1 ;  /* 0x0000000114147836 */ /* 0x000fca0000000000 */
[----:B------:R-:W-:-:S04]  /*1560*/  LOP3.LUT R3, R20, 0xf, RZ, 0xc0, !PT ;  /* 0x0000000f14037812 */ /* 0x000fc800078ec0ff */
[----:B------:R-:W-:-:S04]  /*1570*/  ISETP.NE.U32.AND P0, PT, R3, RZ, PT ;  /* 0x000000ff0300720c */ /* 0x000fc80003f05070 */
[----:B------:R-:W-:-:S13]  /*1580*/  ISETP.NE.AND.EX P0, PT, RZ, RZ, PT, P0 ;  /* 0x000000ffff00720c */ /* 0x000fda0003f05300 */
[----:B------:R-:W-:Y:S05]  /*1590*/  @!P0 BRA `(.L_x_11) ;  /* 0x0000000800788947 */ /* 0x000fea0003800000 */
[----:B------:R-:W-:Y:S01]  /*15a0*/  IADD3 R3, P0, PT, R3, -0x1, RZ ;  /* 0xffffffff03037810 */ /* 0x000fe20007f1e0ff */
[----:B------:R-:W-:Y:S01]  /*15b0*/  BSSY.RECONVERGENT B1, `(.L_x_12) ;  /* 0x0000048000017945 */ /* 0x000fe20003800200 */
[----:B0-----:R-:W-:Y:S02]  /*15c0*/  LOP3.LUT R0, R20, 0x7, RZ, 0xc0, !PT ;  /* 0x0000000714007812 */ /* 0x001fe400078ec0ff */
[----:B------:R-:W-:Y:S01]  /*15d0*/  ISETP.GE.U32.AND P1, PT, R3, 0x7, PT ;  /* 0x000000070300780c */ /* 0x000fe20003f26070 */
[----:B------:R-:W-:Y:S01]  /*15e0*/  IMAD.X R3, RZ, RZ, -0x1, P0 ;  /* 0xffffffffff037424 */ /* 0x000fe200000e06ff */
[----:B------:R-:W-:-:S04]  /*15f0*/  ISETP.NE.U32.AND P0, PT, R0, RZ, PT ;  /* 0x000000ff0000720c */ /* 0x000fc80003f05070 */
[----:B------:R-:W-:Y:S02]  /*1600*/  ISETP.GE.U32.AND.EX P1, PT, R3, RZ, PT, P1 ;  /* 0x000000ff0300720c */ /* 0x000fe40003f26110 */
[----:B------:R-:W-:-:S11]  /*1610*/  ISETP.NE.AND.EX P0, PT, RZ, RZ, PT, P0 ;  /* 0x000000ffff00720c */ /* 0x000fd60003f05300 */
[----:B------:R-:W-:Y:S05]  /*1620*/  @!P1 BRA `(.L_x_13) ;  /* 0x0000000400009947 */ /* 0x000fea0003800000 */
[----:B------:R-:W0:Y:S02]  /*1630*/  LDCU.64 UR6, c[0x0][0x390] ;  /* 0x00007200ff0677ac */ /* 0x000e240008000a00 */
[----:B0-----:R-:W-:-:S04]  /*1640*/  ISETP.GE.U32.AND P1, PT, R6, UR6, PT ;  /* 0x0000000606007c0c */ /* 0x001fc8000bf26070 */
[----:B------:R-:W-:-:S13]  /*1650*/  ISETP.GE.U32.AND.EX P1, PT, R7, UR7, PT, P1 ;  /* 0x0000000707007c0c */ /* 0x000fda000bf26110 */
[----:B------:R-:W0:Y:S08]  /*1660*/  @!P1 LDC.64 R32, c[0x0][0x380] ;  /* 0x0000e000ff209b82 */ /* 0x000e300000000a00 */
[----:B------:R-:W1:Y:S08]  /*1670*/  @!P1 LDC.64 R30, c[0x0][0x380] ;  /* 0x0000e000ff1e9b82 */ /* 0x000e700000000a00 */
[----:B------:R-:W2:Y:S01]  /*1680*/  @!P1 LDC.64 R26, c[0x0][0x380] ;  /* 0x0000e000ff1a9b82 */ /* 0x000ea20000000a00 */
[----:B0-----:R-:W-:-:S07]  /*1690*/  @!P1 LEA R32, P2, R5, R32, 0x2 ;  /* 0x0000002005209211 */ /* 0x001fce00078410ff */
[----:B------:R-:W0:Y:S01]  /*16a0*/  @!P1 LDC.64 R24, c[0x0][0x380] ;  /* 0x0000e000ff189b82 */ /* 0x000e220000000a00 */
[C---:B------:R-:W-:Y:S02]  /*16b0*/  @!P1 LEA.HI.X R33, R5.reuse, R33, R2, 0x2, P2 ;  /* 0x0000002105219211 */ /* 0x040fe400010f1402 */
[----:B------:R-:W-:Y:S01]  /*16c0*/  IADD3 R3, P2, PT, R5, R8, RZ ;  /* 0x0000000805037210 */ /* 0x000fe20007f5e0ff */
[----:B------:R-:W-:-:S04]  /*16d0*/  IMAD.MOV.U32 R5, RZ, RZ, RZ ;  /* 0x000000ffff057224 */ /* 0x000fc800078e00ff */
[----:B------:R-:W3:Y:S01]  /*16e0*/  @!P1 LDC.64 R22, c[0x0][0x380] ;  /* 0x0000e000ff169b82 */ /* 0x000ee20000000a00 */
[C---:B------:R-:W-:Y:S01]  /*16f0*/  IADD3 R35, P3, PT, R3.reuse, R8, RZ ;  /* 0x0000000803237210 */ /* 0x040fe20007f7e0ff */
[----:B------:R-:W-:Y:S01]  /*1700*/  IMAD.X R2, R2, 0x1, R9, P2 ;  /* 0x0000000102027824 */ /* 0x000fe200010e0609 */
[C---:B-1----:R-:W-:Y:S01]  /*1710*/  @!P1 LEA R30, P2, R3.reuse, R30, 0x2 ;  /* 0x0000001e031e9211 */ /* 0x042fe200078410ff */
[----:B------:R1:W4:Y:S01]  /*1720*/  @!P1 LDG.E.CONSTANT R5, desc[UR8][R32.64] ;  /* 0x0000000820059981 */ /* 0x000322000c1e9900 */
[----:B------:R-:W-:Y:S02]  /*1730*/  CS2R R36, SRZ ;  /* 0x0000000000247805 */ /* 0x000fe4000001ff00 */
[----:B------:R-:W-:Y:S01]  /*1740*/  @!P1 LEA.HI.X R31, R3, R31, R2, 0x2, P2 ;  /* 0x0000001f031f9211 */ /* 0x000fe200010f1402 */
[----:B------:R-:W5:Y:S01]  /*1750*/  @!P1 LDC.64 R28, c[0x0][0x380] ;  /* 0x0000e000ff1c9b82 */ /* 0x000f620000000a00 */
[----:B------:R-:W-:Y:S02]  /*1760*/  IADD3.X R38, PT, PT, R2, R9, RZ, P3, !PT ;  /* 0x0000000902267210 */ /* 0x000fe40001ffe4ff */
[C---:B------:R-:W-:Y:S01]  /*1770*/  IADD3 R39, P3, PT, R35.reuse, R8, RZ ;  /* 0x0000000823277210 */ /* 0x040fe20007f7e0ff */
[----:B------:R1:W4:Y:S01]  /*1780*/  @!P1 LDG.E.CONSTANT R36, desc[UR8][R30.64] ;  /* 0x000000081e249981 */ /* 0x000322000c1e9900 */
[----:B--2---:R-:W-:-:S03]  /*1790*/  @!P1 LEA R34, P2, R35, R26, 0x2 ;  /* 0x0000001a23229211 */ /* 0x004fc600078410ff */
[----:B------:R-:W2:Y:S01]  /*17a0*/  @!P1 LDC.64 R2, c[0x0][0x380] ;  /* 0x0000e000ff029b82 */ /* 0x000ea20000000a00 */
[----:B------:R-:W-:Y:S01]  /*17b0*/  @!P1 LEA.HI.X R35, R35, R27, R38, 0x2, P2 ;  /* 0x0000001b23239211 */ /* 0x000fe200010f1426 */
[--C-:B------:R-:W-:Y:S01]  /*17c0*/  IMAD.X R38, R38, 0x1, R9.reuse, P3 ;  /* 0x0000000126267824 */ /* 0x100fe200018e0609 */
[----:B-1----:R-:W-:Y:S02]  /*17d0*/  IADD3 R33, P3, PT, R39, R8, RZ ;  /* 0x0000000827217210 */ /* 0x002fe40007f7e0ff */
[----:B------:R-:W-:Y:S01]  /*17e0*/  CS2R R30, SRZ ;  /* 0x00000000001e7805 */ /* 0x000fe2000001ff00 */
[----:B------:R1:W4:Y:S02]  /*17f0*/  @!P1 LDG.E.CONSTANT R37, desc[UR8][R34.64] ;  /* 0x0000000822259981 */ /* 0x000324000c1e9900 */
[----:B------:R-:W5:Y:S01]  /*1800*/  @!P1 LDC.64 R26, c[0x0][0x380] ;  /* 0x0000e000ff1a9b82 */ /* 0x000f620000000a00 */
[----:B------:R-:W-:Y:S01]  /*1810*/  IMAD.X R32, R38, 0x1, R9, P3 ;  /* 0x0000000126207824 */ /* 0x000fe200018e0609 */
[----:B0-----:R-:W-:-:S02]  /*1820*/  @!P1 LEA R24, P3, R33, R24, 0x2 ;  /* 0x0000001821189211 */ /* 0x001fc400078610ff */
[----:B---3--:R-:W-:Y:S02]  /*1830*/  @!P1 LEA R22, P2, R39, R22, 0x2 ;  /* 0x0000001627169211 */ /* 0x008fe400078410ff */
[CC--:B------:R-:W-:Y:S02]  /*1840*/  IADD3 R41, P4, PT, R33.reuse, R8.reuse, RZ ;  /* 0x0000000821297210 */ /* 0x0c0fe40007f9e0ff */
[----:B------:R-:W-:Y:S02]  /*1850*/  @!P1 LEA.HI.X R25, R33, R25, R32, 0x2, P3 ;  /* 0x0000001921199211 */ /* 0x000fe400018f1420 */
[----:B------:R-:W-:Y:S01]  /*1860*/  @!P1 LEA.HI.X R23, R39, R23, R38, 0x2, P2 ;  /* 0x0000001727179211 */ /* 0x000fe200010f1426 */
[----:B------:R-:W-:Y:S01]  /*1870*/  IMAD.X R32, R32, 0x1, R9, P4 ;  /* 0x0000000120207824 */ /* 0x000fe200020e0609 */
[C---:B------:R-:W-:Y:S01]  /*1880*/  IADD3 R33, P3, PT, R41.reuse, R8, RZ ;  /* 0x0000000829217210 */ /* 0x040fe20007f7e0ff */
[----:B------:R-:W3:Y:S01]  /*1890*/  @!P1 LDG.E.CONSTANT R31, desc[UR8][R24.64] ;  /* 0x00000008181f9981 */ /* 0x000ee2000c1e9900 */
[----:B--2---:R-:W-:-:S03]  /*18a0*/  @!P1 LEA R2, P2, R41, R2, 0x2 ;  /* 0x0000000229029211 */ /* 0x004fc600078410ff */
[----:B------:R0:W2:Y:S01]  /*18b0*/  @!P1 LDG.E.CONSTANT R30, desc[UR8][R22.64] ;  /* 0x00000008161e9981 */ /* 0x0000a2000c1e9900 */
[--C-:B-1----:R-:W-:Y:S01]  /*18c0*/  IMAD.X R34, R32, 0x1, R9.reuse, P3 ;  /* 0x0000000120227824 */ /* 0x102fe200018e0609 */
[C---:B-----5:R-:W-:Y:S02]  /*18d0*/  @!P1 LEA R28, P3, R33.reuse, R28, 0x2 ;  /* 0x0000001c211c9211 */ /* 0x060fe400078610ff */
[----:B------:R-:W-:Y:S02]  /*18e0*/  IADD3 R35, P4, PT, R33, R8, RZ ;  /* 0x0000000821237210 */ /* 0x000fe40007f9e0ff */
[----:B------:R-:W-:Y:S01]  /*18f0*/  @!P1 LEA.HI.X R3, R41, R3, R32, 0x2, P2 ;  /* 0x0000000329039211 */ /* 0x000fe200010f1420 */
[----:B------:R-:W-:Y:S01]  /*1900*/  IMAD.MOV.U32 R32, RZ, RZ, RZ ;  /* 0x000000ffff207224 */ /* 0x000fe200078e00ff */
[----:B------:R-:W-:Y:S01]  /*1910*/  @!P1 LEA.HI.X R29, R33, R29, R34, 0x2, P3 ;  /* 0x0000001d211d9211 */ /* 0x000fe200018f1422 */
[----:B------:R-:W-:Y:S01]  /*1920*/  IMAD.X R34, R34, 0x1, R9, P4 ;  /* 0x0000000122227824 */ /* 0x000fe200020e0609 */
[----:B0-----:R-:W-:-:S02]  /*1930*/  CS2R R22, SRZ ;  /* 0x0000000000167805 */ /* 0x001fc4000001ff00 */
[C---:B------:R-:W-:Y:S01]  /*1940*/  @!P1 LEA R26, P2, R35.reuse, R26, 0x2 ;  /* 0x0000001a231a9211 */ /* 0x040fe200078410ff */
[----:B------:R0:W5:Y:S03]  /*1950*/  @!P1 LDG.E.CONSTANT R32, desc[UR8][R2.64] ;  /* 0x0000000802209981 */ /* 0x000166000c1e9900 */
[----:B------:R-:W-:Y:S01]  /*1960*/  @!P1 LEA.HI.X R27, R35, R27, R34, 0x2, P2 ;  /* 0x0000001b231b9211 */ /* 0x000fe200010f1422 */
[----:B------:R-:W5:Y:S04]  /*1970*/  @!P1 LDG.E.CONSTANT R22, desc[UR8][R28.64] ;  /* 0x000000081c169981 */ /* 0x000f68000c1e9900 */
[----:B------:R-:W5:Y:S01]  /*1980*/  @!P1 LDG.E.CONSTANT R23, desc[UR8][R26.64] ;  /* 0x000000081a179981 */ /* 0x000f62000c1e9900 */
[----:B----4-:R-:W-:-:S04]  /*1990*/  FADD R5, R46, R5 ;  /* 0x000000052e057221 */ /* 0x010fc80000000000 */
[----:B------:R-:W-:-:S04]  /*19a0*/  FADD R36, R5, R36 ;  /* 0x0000002405247221 */ /* 0x000fc80000000000 */
[----:B------:R-:W-:Y:S01]  /*19b0*/  FADD R37, R36, R37 ;  /* 0x0000002524257221 */ /* 0x000fe20000000000 */
[----:B------:R-:W-:-:S03]  /*19c0*/  IADD3 R5, P1, PT, R35, R8, RZ ;  /* 0x0000000823057210 */ /* 0x000fc60007f3e0ff */
[----:B--2---:R-:W-:-:S04]  /*19d0*/  FADD R30, R37, R30 ;  /* 0x0000001e251e7221 */ /* 0x004fc80000000000 */
[----:B---3--:R-:W-:Y:S01]  /*19e0*/  FADD R31, R30, R31 ;  /* 0x0000001f1e1f7221 */ /* 0x008fe20000000000 */
[----:B0-----:R-:W-:-:S03]  /*19f0*/  IMAD.X R2, R34, 0x1, R9, P1 ;  /* 0x0000000122027824 */ /* 0x001fc600008e0609 */
[----:B-----5:R-:W-:-:S04]  /*1a00*/  FADD R31, R31, R32 ;  /* 0x000000201f1f7221 */ /* 0x020fc80000000000 */
[----:B------:R-:W-:-:S04]  /*1a10*/  FADD R22, R31, R22 ;  /* 0x000000161f167221 */ /* 0x000fc80000000000 */
[----:B------:R-:W-:-:S07]  /*1a20*/  FADD R46, R22, R23 ;  /* 0x00000017162e7221 */ /* 0x000fce0000000000 */
.L_x_13:
[----:B------:R-:W-:Y:S05]  /*1a30*/  BSYNC.RECONVERGENT B1 ;  /* 0x0000000000017941 */ /* 0x000fea0003800200 */
.L_x_12:
[----:B------:R-:W-:Y:S05]  /*1a40*/  @!P0 BRA `(.L_x_11) ;  /* 0x00000004004c8947 */ /* 0x000fea0003800000 */
[----:B------:R-:W-:Y:S01]  /*1a50*/  IADD3 R0, P0, PT, R0, -0x1, RZ ;  /* 0xffffffff00007810 */ /* 0x000fe20007f1e0ff */
[----:B------:R-:W-:Y:S01]  /*1a60*/  BSSY.RECONVERGENT B1, `(.L_x_14) ;  /* 0x000002b000017945 */ /* 0x000fe20003800200 */
[----:B------:R-:W-:Y:S02]  /*1a70*/  LOP3.LUT R20, R20, 0x3, RZ, 0xc0, !PT ;  /* 0x0000000314147812 */ /* 0x000fe400078ec0ff */
[----:B------:R-:W-:Y:S01]  /*1a80*/  ISETP.GE.U32.AND P1, PT, R0, 0x3, PT ;  /* 0x000000030000780c */ /* 0x000fe20003f26070 */
[----:B------:R-:W-:Y:S01]  /*1a90*/  IMAD.X R0, RZ, RZ, -0x1, P0 ;  /* 0xffffffffff007424 */ /* 0x000fe200000e06ff */
[----:B------:R-:W-:-:S04]  /*1aa0*/  ISETP.NE.U32.AND P0, PT, R20, RZ, PT ;  /* 0x000000ff1400720c */ /* 0x000fc80003f05070 */
[----:B------:R-:W-:Y:S02]  /*1ab0*/  ISETP.GE.U32.AND.EX P1, PT, R0, RZ, PT, P1 ;  /* 0x000000ff0000720c */ /* 0x000fe40003f26110 */
[----:B------:R-:W-:-:S11]  /*1ac0*/  ISETP.NE.AND.EX P0, PT, RZ, RZ, PT, P0 ;  /* 0x000000ffff00720c */ /* 0x000fd60003f05300 */
[----:B------:R-:W-:Y:S05]  /*1ad0*/  @!P1 BRA `(.L_x_15) ;  /* 0x00000000008c9947 */ /* 0x000fea0003800000 */
[----:B------:R-:W0:Y:S01]  /*1ae0*/  LDCU.64 UR6, c[0x0][0x390] ;  /* 0x00007200ff0677ac */ /* 0x000e220008000a00 */
[----:B------:R-:W-:Y:S01]  /*1af0*/  IADD3 R33, P2, PT, R5, R8, RZ ;  /* 0x0000000805217210 */ /* 0x000fe20007f5e0ff */
[----:B------:R-:W-:-:S04]  /*1b00*/  IMAD.MOV.U32 R3, RZ, RZ, RZ ;  /* 0x000000ffff037224 */ /* 0x000fc800078e00ff */
[----:B------:R-:W-:Y:S01]  /*1b10*/  IMAD.X R0, R2, 0x1, R9, P2 ;  /* 0x0000000102007824 */ /* 0x000fe200010e0609 */
[----:B------:R-:W-:Y:S02]  /*1b20*/  IADD3 R31, P2, PT, R33, R8, RZ ;  /* 0x00000008211f7210 */ /* 0x000fe40007f5e0ff */
[----:B0-----:R-:W-:-:S04]  /*1b30*/  ISETP.GE.U32.AND P1, PT, R6, UR6, PT ;  /* 0x0000000606007c0c */ /* 0x001fc8000bf26070 */
[----:B------:R-:W-:-:S13]  /*1b40*/  ISETP.GE.U32.AND.EX P1, PT, R7, UR7, PT, P1 ;  /* 0x0000000707007c0c */ /* 0x000fda000bf26110 */
[----:B------:R-:W0:Y:S08]  /*1b50*/  @!P1 LDC.64 R24, c[0x0][0x380] ;  /* 0x0000e000ff189b82 */ /* 0x000e300000000a00 */
[----:B------:R-:W1:Y:S08]  /*1b60*/  @!P1 LDC.64 R26, c[0x0][0x380] ;  /* 0x0000e000ff1a9b82 */ /* 0x000e700000000a00 */
[----:B------:R-:W2:Y:S08]  /*1b70*/  @!P1 LDC.64 R28, c[0x0][0x380] ;  /* 0x0000e000ff1c9b82 */ /* 0x000eb00000000a00 */
[----:B------:R-:W3:Y:S01]  /*1b80*/  @!P1 LDC.64 R22, c[0x0][0x380] ;  /* 0x0000e000ff169b82 */ /* 0x000ee20000000a00 */
[----:B0-----:R-:W-:-:S04]  /*1b90*/  @!P1 LEA R24, P3, R5, R24, 0x2 ;  /* 0x0000001805189211 */ /* 0x001fc800078610ff */
[----:B------:R-:W-:Y:S01]  /*1ba0*/  @!P1 LEA.HI.X R25, R5, R25, R2, 0x2, P3 ;  /* 0x0000001905199211 */ /* 0x000fe200018f1402 */
[----:B------:R-:W-:Y:S01]  /*1bb0*/  IMAD.X R2, R0, 0x1, R9, P2 ;  /* 0x0000000100027824 */ /* 0x000fe200010e0609 */
[----:B-1----:R-:W-:Y:S02]  /*1bc0*/  @!P1 LEA R26, P2, R33, R26, 0x2 ;  /* 0x0000001a211a9211 */ /* 0x002fe400078410ff */
[----:B------:R-:W-:Y:S01]  /*1bd0*/  IADD3 R5, P4, PT, R31, R8, RZ ;  /* 0x000000081f057210 */ /* 0x000fe20007f9e0ff */
[----:B------:R-:W4:Y:S01]  /*1be0*/  @!P1 LDG.E.CONSTANT R3, desc[UR8][R24.64] ;  /* 0x0000000818039981 */ /* 0x000f22000c1e9900 */
[----:B------:R-:W-:Y:S01]  /*1bf0*/  @!P1 LEA.HI.X R27, R33, R27, R0, 0x2, P2 ;  /* 0x0000001b211b9211 */ /* 0x000fe200010f1400 */
[----:B------:R-:W-:Y:S01]  /*1c00*/  IMAD.MOV.U32 R0, RZ, RZ, RZ ;  /* 0x000000ffff007224 */ /* 0x000fe200078e00ff */
[----:B--2---:R-:W-:Y:S02]  /*1c10*/  @!P1 LEA R28, P3, R31, R28, 0x2 ;  /* 0x0000001c1f1c9211 */ /* 0x004fe400078610ff */
[----:B------:R-:W-:-:S03]  /*1c20*/  IADD3.X R32, PT, PT, R2, R9, RZ, P4, !PT ;  /* 0x0000000902207210 */ /* 0x000fc600027fe4ff */
[----:B------:R-:W2:Y:S01]  /*1c30*/  @!P1 LDG.E.CONSTANT R0, desc[UR8][R26.64] ;  /* 0x000000081a009981 */ /* 0x000ea2000c1e9900 */
[----:B------:R-:W-:Y:S01]  /*1c40*/  @!P1 LEA.HI.X R29, R31, R29, R2, 0x2, P3 ;  /* 0x0000001d1f1d9211 */ /* 0x000fe200018f1402 */
[----:B------:R-:W-:Y:S01]  /*1c50*/  IMAD.MOV.U32 R2, RZ, RZ, RZ ;  /* 0x000000ffff027224 */ /* 0x000fe200078e00ff */
[----:B---3--:R-:W-:Y:S01]  /*1c60*/  @!P1 LEA R22, P2, R5, R22, 0x2 ;  /* 0x0000001605169211 */ /* 0x008fe200078410ff */
[----:B------:R-:W-:-:S04]  /*1c70*/  IMAD.MOV.U32 R30, RZ, RZ, RZ ;  /* 0x000000ffff1e7224 */ /* 0x000fc800078e00ff */
[----:B------:R-:W3:Y:S01]  /*1c80*/  @!P1 LDG.E.CONSTANT R2, desc[UR8][R28.64] ;  /* 0x000000081c029981 */ /* 0x000ee2000c1e9900 */
[----:B------:R-:W-:-:S05]  /*1c90*/  @!P1 LEA.HI.X R23, R5, R23, R32, 0x2, P2 ;  /* 0x0000001705179211 */ /* 0x000fca00010f1420 */
[----:B------:R-:W5:Y:S01]  /*1ca0*/  @!P1 LDG.E.CONSTANT R30, desc[UR8][R22.64] ;  /* 0x00000008161e9981 */ /* 0x000f62000c1e9900 */
[----:B------:R-:W-:Y:S01]  /*1cb0*/  IADD3 R5, P1, PT, R5, R8, RZ ;  /* 0x0000000805057210 */ /* 0x000fe20007f3e0ff */
[----:B----4-:R-:W-:-:S04]  /*1cc0*/  FADD R3, R46, R3 ;  /* 0x000000032e037221 */ /* 0x010fc80000000000 */
[----:B--2---:R-:W-:-:S04]  /*1cd0*/  FADD R3, R3, R0 ;  /* 0x0000000003037221 */ /* 0x004fc80000000000 */
[----:B---3--:R-:W-:Y:S01]  /*1ce0*/  FADD R3, R3, R2 ;  /* 0x0000000203037221 */ /* 0x008fe20000000000 */
[----:B------:R-:W-:-:S03]  /*1cf0*/  IMAD.X R2, R32, 0x1, R9, P1 ;  /* 0x0000000120027824 */ /* 0x000fc600008e0609 */
[----:B-----5:R-:W-:-:S07]  /*1d00*/  FADD R46, R3, R30 ;  /* 0x0000001e032e7221 */ /* 0x020fce0000000000 */
.L_x_15:
[----:B------:R-:W-:Y:S05]  /*1d10*/  BSYNC.RECONVERGENT B1 ;  /* 0x0000000000017941 */ /* 0x000fea0003800200 */
.L_x_14:
[----:B------:R-:W-:Y:S05]  /*1d20*/  @!P0 BRA `(.L_x_11) ;  /* 0x0000000000948947 */ /* 0x000fea0003800000 */
[----:B------:R-:W0:Y:S01]  /*1d30*/  LDCU.64 UR6, c[0x0][0x390] ;  /* 0x00007200ff0677ac */ /* 0x000e220008000a00 */
[----:B------:R-:W-:Y:S01]  /*1d40*/  IMAD.MOV.U32 R3, RZ, RZ, RZ ;  /* 0x000000ffff037224 */ /* 0x000fe200078e00ff */
[----:B0-----:R-:W-:-:S04]  /*1d50*/  ISETP.GE.U32.AND P0, PT, R6, UR6, PT ;  /* 0x0000000606007c0c */ /* 0x001fc8000bf06070 */
[----:B------:R-:W-:-:S13]  /*1d60*/  ISETP.GE.U32.AND.EX P0, PT, R7, UR7, PT, P0 ;  /* 0x0000000707007c0c */ /* 0x000fda000bf06100 */
[----:B------:R-:W0:Y:S02]  /*1d70*/  @!P0 LDC.64 R22, c[0x0][0x380] ;  /* 0x0000e000ff168b82 */ /* 0x000e240000000a00 */
[----:B0-----:R-:W-:-:S04]  /*1d80*/  @!P0 LEA R22, P1, R5, R22, 0x2 ;  /* 0x0000001605168211 */ /* 0x001fc800078210ff */
[----:B------:R-:W-:-:S05]  /*1d90*/  @!P0 LEA.HI.X R23, R5, R23, R2, 0x2, P1 ;  /* 0x0000001705178211 */ /* 0x000fca00008f1402 */
[----:B------:R-:W2:Y:S01]  /*1da0*/  @!P0 LDG.E.CONSTANT R3, desc[UR8][R22.64] ;  /* 0x0000000816038981 */ /* 0x000ea2000c1e9900 */
[----:B------:R-:W-:Y:S02]  /*1db0*/  ISETP.NE.U32.AND P1, PT, R20, 0x1, PT ;  /* 0x000000011400780c */ /* 0x000fe40003f25070 */
[----:B------:R-:W-:Y:S02]  /*1dc0*/  IADD3 R5, P2, PT, R5, R8, RZ ;  /* 0x0000000805057210 */ /* 0x000fe40007f5e0ff */
[----:B------:R-:W-:-:S03]  /*1dd0*/  ISETP.NE.AND.EX P1, PT, RZ, RZ, PT, P1 ;  /* 0x000000ffff00720c */ /* 0x000fc60003f25310 */
[----:B------:R-:W-:Y:S02]  /*1de0*/  IMAD.X R24, R2, 0x1, R9, P2 ;  /* 0x0000000102187824 */ /* 0x000fe400010e0609 */
[----:B--2---:R-:W-:-:S08]  /*1df0*/  FADD R46, R46, R3 ;  /* 0x000000032e2e7221 */ /* 0x004fd00000000000 */
[----:B------:R-:W-:Y:S05]  /*1e00*/  @!P1 BRA `(.L_x_11) ;  /* 0x00000000005c9947 */ /* 0x000fea0003800000 */
[----:B------:R-:W-:Y:S01]  /*1e10*/  ISETP.NE.U32.AND P1, PT, R20, 0x2, PT ;  /* 0x000000021400780c */ /* 0x000fe20003f25070 */
[----:B------:R-:W-:Y:S01]  /*1e20*/  BSSY.RECONVERGENT B1, `(.L_x_16) ;  /* 0x0000008000017945 */ /* 0x000fe20003800200 */
[----:B------:R-:W-:Y:S02]  /*1e30*/  IMAD.MOV.U32 R3, RZ, RZ, RZ ;  /* 0x000000ffff037224 */ /* 0x000fe400078e00ff */
[----:B------:R-:W-:Y:S01]  /*1e40*/  ISETP.NE.AND.EX P1, PT, RZ, RZ, PT, P1 ;  /* 0x000000ffff00720c */ /* 0x000fe20003f25310 */
[----:B------:R-:W-:-:S12]  /*1e50*/  @P0 BRA `(.L_x_17) ;  /* 0x0000000000100947 */ /* 0x000fd80003800000 */
[----:B------:R-:W0:Y:S02]  /*1e60*/  LDCU.64 UR6, c[0x0][0x380] ;  /* 0x00007000ff0677ac */ /* 0x000e240008000a00 */
[----:B0-----:R-:W-:-:S04]  /*1e70*/  LEA R2, P2, R5, UR6, 0x2 ;  /* 0x0000000605027c11 */ /* 0x001fc8000f8410ff */
[----:B------:R-:W-:-:S06]  /*1e80*/  LEA.HI.X R3, R5, UR7, R24, 0x2, P2 ;  /* 0x0000000705037c11 */ /* 0x000fcc00090f1418 */
[----:B------:R0:W5:Y:S03]  /*1e90*/  LDG.E.CONSTANT R3, desc[UR8][R2.64] ;  /* 0x0000000802037981 */ /* 0x000166000c1e9900 */
.L_x_17:
[----:B------:R-:W-:Y:S05]  /*1ea0*/  BSYNC.RECONVERGENT B1 ;  /* 0x0000000000017941 */ /* 0x000fea0003800200 */
.L_x_16:
[----:B-----5:R-:W-:Y:S01]  /*1eb0*/  FADD R46, R46, R3 ;  /* 0x000000032e2e7221 */ /* 0x020fe20000000000 */
[----:B------:R-:W-:Y:S06]  /*1ec0*/  @!P1 BRA `(.L_x_11) ;  /* 0x00000000002c9947 */ /* 0x000fec0003800000 */
[----:B------:R-:W-:Y:S01]  /*1ed0*/  BSSY.RECONVERGENT B1, `(.L_x_18) ;  /* 0x0000009000017945 */ /* 0x000fe20003800200 */
[----:B------:R-:W-:-:S03]  /*1ee0*/  IMAD.MOV.U32 R3, RZ, RZ, RZ ;  /* 0x000000ffff037224 */ /* 0x000fc600078e00ff */
[----:B------:R-:W-:Y:S05]  /*1ef0*/  @P0 BRA `(.L_x_19) ;  /* 0x0000000000180947 */ /* 0x000fea0003800000 */
[----:B------:R-:W0:Y:S01]  /*1f00*/  LDCU.64 UR6, c[0x0][0x380] ;  /* 0x00007000ff0677ac */ /* 0x000e220008000a00 */
[----:B------:R-:W-:-:S05]  /*1f10*/  IADD3 R0, P0, PT, R5, R8, RZ ;  /* 0x0000000805007210 */ /* 0x000fca0007f1e0ff */
[----:B------:R-:W-:Y:S01]  /*1f20*/  IMAD.X R3, R24, 0x1, R9, P0 ;  /* 0x0000000118037824 */ /* 0x000fe200000e0609 */
[----:B0-----:R-:W-:-:S04]  /*1f30*/  LEA R2, P0, R0, UR6, 0x2 ;  /* 0x0000000600027c11 */ /* 0x001fc8000f8010ff */
[----:B------:R-:W-:-:S06]  /*1f40*/  LEA.HI.X R3, R0, UR7, R3, 0x2, P0 ;  /* 0x0000000700037c11 */ /* 0x000fcc00080f1403 */
[----:B------:R1:W5:Y:S03]  /*1f50*/  LDG.E.CONSTANT R3, desc[UR8][R2.64] ;  /* 0x0000000802037981 */ /* 0x000366000c1e9900 */
.L_x_19:
[----:B------:R-:W-:Y:S05]  /*1f60*/  BSYNC.RECONVERGENT B1 ;  /* 0x0000000000017941 */ /* 0x000fea0003800200 */
.L_x_18:
[----:B-----5:R-:W-:-:S07]  /*1f70*/  FADD R46, R46, R3 ;  /* 0x000000032e2e7221 */ /* 0x020fce0000000000 */
.L_x_11:
[----:B------:R-:W-:Y:S05]  /*1f80*/  BSYNC.RECONVERGENT B0 ;  /* 0x0000000000007941 */ /* 0x000fea0003800200 */
.L_x_10:
[----:B------:R-:W2:Y:S01]  /*1f90*/  S2R R3, SR_CgaCtaId ;  /* 0x0000000000037919 */ /* 0x000ea20000008800 */
[----:B01----:R-:W-:Y:S01]  /*1fa0*/  MOV R2, 0x400 ;  /* 0x0000040000027802 */ /* 0x003fe20000000f00 */
[----:B------:R-:W0:Y:S03]  /*1fb0*/  S2R R0, SR_TID.X ;  /* 0x0000000000007919 */ /* 0x000e260000002100 */
[----:B--2---:R-:W-:-:S05]  /*1fc0*/  LEA R2, R3, R2, 0x18 ;  /* 0x0000000203027211 */ /* 0x004fca00078ec0ff */
[----:B------:R-:W-:-:S04]  /*1fd0*/  IMAD R3, R21, 0x84, R2 ;  /* 0x0000008415037824 */ /* 0x000fc800078e0202 */
[----:B0-----:R-:W-:-:S05]  /*1fe0*/  IMAD R3, R0, 0x4, R3 ;  /* 0x0000000400037824 */ /* 0x001fca00078e0203 */
[----:B------:R1:W-:Y:S02]  /*1ff0*/  STS [R3], R46 ;  /* 0x0000002e03007388 */ /* 0x0003e40000000800 */
.L_x_6:
[----:B-1----:R-:W1:Y:S01]  /*2000*/  S2R R3, SR_CgaCtaId ;  /* 0x0000000000037919 */ /* 0x002e620000008800 */
[----:B------:R-:W-:Y:S05]  /*2010*/  WARPSYNC.ALL ;  /* 0x0000000000007948 */ /* 0x000fea0003800000 */
[----:B------:R-:W2:Y:S01]  /*2020*/  S2R R25, SR_TID.X ;  /* 0x0000000000197919 */ /* 0x000ea20000002100 */
[----:B0-----:R-:W-:Y:S01]  /*2030*/  MOV R0, 0x400 ;  /* 0x0000040000007802 */ /* 0x001fe20000000f00 */
[----:B------:R-:W0:Y:S01]  /*2040*/  LDCU.64 UR6, c[0x0][0x390] ;  /* 0x00007200ff0677ac */ /* 0x000e220008000a00 */
[----:B------:R-:W-:Y:S02]  /*2050*/  BSSY.RECONVERGENT B0, `(.L_x_20) ;  /* 0x0000024000007945 */ /* 0x000fe40003800200 */
[----:B-1----:R-:W-:-:S05]  /*2060*/  LEA R22, R3, R0, 0x18 ;  /* 0x0000000003167211 */ /* 0x002fca00078ec0ff */
[C-C-:B--2---:R-:W-:Y:S01]  /*2070*/  IMAD R0, R25.reuse, 0x84, R22.reuse ;  /* 0x0000008419007824 */ /* 0x144fe200078e0216 */
[----:B------:R-:W-:Y:S01]  /*2080*/  BAR.SYNC.DEFER_BLOCKING 0x0 ;  /* 0x0000000000007b1d */ /* 0x000fe20000010000 */
[----:B------:R-:W-:Y:S01]  /*2090*/  ISETP.NE.AND P0, PT, R25, RZ, PT ;  /* 0x000000ff1900720c */ /* 0x000fe20003f05270 */
[C---:B------:R-:W-:Y:S02]  /*20a0*/  IMAD R22, R21.reuse, 0x84, R22 ;  /* 0x0000008415167824 */ /* 0x040fe400078e0216 */
[C---:B------:R-:W-:Y:S02]  /*20b0*/  IMAD R0, R21.reuse, 0x4, R0 ;  /* 0x0000000415007824 */ /* 0x040fe400078e0200 */
[----:B------:R-:W-:-:S04]  /*20c0*/  IMAD R22, R21, -0x80, R22 ;  /* 0xffffff8015167824 */ /* 0x000fc800078e0216 */
[----:B------:R-:W1:Y:S04]  /*20d0*/  LDS R0, [R0] ;  /* 0x0000000000007984 */ /* 0x000e680000000800 */
[----:B-1----:R-:W1:Y:S02]  /*20e0*/  SHFL.BFLY PT, R3, R0, 0x10, 0x1f ;  /* 0x0e001f0000037f89 */ /* 0x002e6400000e0000 */
[----:B-1----:R-:W-:-:S05]  /*20f0*/  FADD R3, R0, R3 ;  /* 0x0000000300037221 */ /* 0x002fca0000000000 */
[----:B------:R-:W1:Y:S02]  /*2100*/  SHFL.BFLY PT, R2, R3, 0x8, 0x1f ;  /* 0x0d001f0003027f89 */ /* 0x000e6400000e0000 */
[----:B-1----:R-:W-:-:S05]  /*2110*/  FADD R2, R3, R2 ;  /* 0x0000000203027221 */ /* 0x002fca0000000000 */
[----:B------:R-:W1:Y:S02]  /*2120*/  SHFL.BFLY PT, R5, R2, 0x4, 0x1f ;  /* 0x0c801f0002057f89 */ /* 0x000e6400000e0000 */
[----:B-1----:R-:W-:-:S05]  /*2130*/  FADD R5, R2, R5 ;  /* 0x0000000502057221 */ /* 0x002fca0000000000 */
[----:B------:R-:W1:Y:S02]  /*2140*/  SHFL.BFLY PT, R20, R5, 0x2, 0x1f ;  /* 0x0c401f0005147f89 */ /* 0x000e6400000e0000 */
[----:B-1----:R-:W-:-:S05]  /*2150*/  FADD R20, R5, R20 ;  /* 0x0000001405147221 */ /* 0x002fca0000000000 */
[----:B------:R-:W1:Y:S02]  /*2160*/  SHFL.BFLY PT, R23, R20, 0x1, 0x1f ;  /* 0x0c201f0014177f89 */ /* 0x000e6400000e0000 */
[----:B-1----:R-:W-:Y:S01]  /*2170*/  FADD R23, R20, R23 ;  /* 0x0000001714177221 */ /* 0x002fe20000000000 */
[----:B------:R-:W-:Y:S06]  /*2180*/  BAR.SYNC.DEFER_BLOCKING 0x0 ;  /* 0x0000000000007b1d */ /* 0x000fec0000010000 */
[----:B------:R1:W-:Y:S02]  /*2190*/  @!P0 STS [R22], R23 ;  /* 0x0000001716008388 */ /* 0x0003e40000000800 */
[----:B------:R-:W-:Y:S01]  /*21a0*/  BAR.SYNC.DEFER_BLOCKING 0x0 ;  /* 0x0000000000007b1d */ /* 0x000fe20000010000 */
[----:B0-----:R-:W-:-:S04]  /*21b0*/  ISETP.GE.U32.AND P0, PT, R6, UR6, PT ;  /* 0x0000000606007c0c */ /* 0x001fc8000bf06070 */
[----:B------:R-:W-:-:S04]  /*21c0*/  ISETP.GE.U32.AND.EX P0, PT, R7, UR7, PT, P0 ;  /* 0x0000000707007c0c */ /* 0x000fc8000bf06100 */
[----:B------:R-:W-:-:S13]  /*21d0*/  ISETP.NE.OR P0, PT, R21, RZ, P0 ;  /* 0x000000ff1500720c */ /* 0x000fda0000705670 */
[----:B-1----:R-:W-:Y:S05]  /*21e0*/  @P0 BRA `(.L_x_21) ;  /* 0x0000000000280947 */ /* 0x002fea0003800000 */
[----:B------:R-:W0:Y:S01]  /*21f0*/  S2R R3, SR_CgaCtaId ;  /* 0x0000000000037919 */ /* 0x000e220000008800 */
[----:B------:R-:W-:Y:S01]  /*2200*/  MOV R0, 0x400 ;  /* 0x0000040000007802 */ /* 0x000fe20000000f00 */
[----:B------:R-:W1:Y:S02]  /*2210*/  LDCU.64 UR6, c[0x0][0x388] ;  /* 0x00007100ff0677ac */ /* 0x000e640008000a00 */
[C---:B-1----:R-:W-:Y:S02]  /*2220*/  LEA R2, P0, R6.reuse, UR6, 0x2 ;  /* 0x0000000606027c11 */ /* 0x042fe4000f8010ff */
[----:B0-----:R-:W-:Y:S02]  /*2230*/  LEA R0, R3, R0, 0x18 ;  /* 0x0000000003007211 */ /* 0x001fe400078ec0ff */
[----:B------:R-:W-:-:S03]  /*2240*/  LEA.HI.X R3, R6, UR7, R7, 0x2, P0 ;  /* 0x0000000706037c11 */ /* 0x000fc600080f1407 */
[----:B------:R-:W-:-:S04]  /*2250*/  IMAD R0, R25, 0x84, R0 ;  /* 0x0000008419007824 */ /* 0x000fc800078e0200 */
[----:B------:R-:W-:-:S05]  /*2260*/  IMAD R0, R25, -0x80, R0 ;  /* 0xffffff8019007824 */ /* 0x000fca00078e0200 */
[----:B------:R-:W0:Y:S04]  /*2270*/  LDS R5, [R0] ;  /* 0x0000000000057984 */ /* 0x000e280000000800 */
[----:B0-----:R0:W-:Y:S02]  /*2280*/  STG.E desc[UR8][R2.64], R5 ;  /* 0x0000000502007986 */ /* 0x0011e4000c101908 */
.L_x_21:
[----:B------:R-:W-:Y:S05]  /*2290*/  BSYNC.RECONVERGENT B0 ;  /* 0x0000000000007941 */ /* 0x000fea0003800200 */
.L_x_20:
[----:B------:R-:W1:Y:S01]  /*22a0*/  LDCU.64 UR6, c[0x0][0x390] ;  /* 0x00007200ff0677ac */ /* 0x000e620008000a00 */
[----:B------:R-:W-:-:S05]  /*22b0*/  IADD3 R6, P0, PT, R6, UR4, RZ ;  /* 0x0000000406067c10 */ /* 0x000fca000ff1e0ff */
[----:B------:R-:W-:Y:S01]  /*22c0*/  IMAD.X R7, RZ, RZ, R7, P0 ;  /* 0x000000ffff077224 */ /* 0x000fe200000e0607 */
[----:B-1----:R-:W-:Y:S02]  /*22d0*/  ULOP3.LUT UP0, URZ, UR6, 0x1f, URZ, 0xc0, !UPT ;  /* 0x0000001f06ff7892 */ /* 0x002fe4000f80c0ff */
[----:B------:R-:W-:Y:S02]  /*22e0*/  ULOP3.LUT UR6, UR6, 0xffffffe0, URZ, 0xc0, !UPT ;  /* 0xffffffe006067892 */ /* 0x000fe4000f8ec0ff */
[----:B------:R-:W-:-:S04]  /*22f0*/  USEL UR5, URZ, 0x20, !UP0 ;  /* 0x00000020ff057887 */ /* 0x000fc8000c000000 */
[----:B------:R-:W-:-:S04]  /*2300*/  UIADD3 UR5, UP0, UPT, UR5, UR6, URZ ;  /* 0x0000000605057290 */ /* 0x000fc8000ff1e0ff */
[----:B------:R-:W-:Y:S02]  /*2310*/  UIADD3.X UR7, UPT, UPT, URZ, UR7, URZ, UP0, !UPT ;  /* 0x00000007ff077290 */ /* 0x000fe400087fe4ff */
[----:B------:R-:W-:-:S04]  /*2320*/  ISETP.GE.U32.AND P0, PT, R6, UR5, PT ;  /* 0x0000000506007c0c */ /* 0x000fc8000bf06070 */
[----:B------:R-:W-:-:S13]  /*2330*/  ISETP.GE.U32.AND.EX P0, PT, R7, UR7, PT, P0 ;  /* 0x0000000707007c0c */ /* 0x000fda000bf06100 */
[----:B------:R-:W-:Y:S05]  /*2340*/  @!P0 BRA `(.L_x_22) ;  /* 0xffffffe0008c8947 */ /* 0x000fea000383ffff */
[----:B------:R-:W-:Y:S05]  /*2350*/  EXIT ;  /* 0x000000000000794d */ /* 0x000fea0003800000 */
.L_x_23:
        /* <DEDUP_REMOVED lines=10> */
.L_x_25:


//--------------------- .nv.shared._Z9kernelSumIfEvPKT_PS0_mm --------------------------
	.section	.nv.shared._Z9kernelSumIfEvPKT_PS0_mm,"aw",@nobits
	.sectionflags	@""
	.align	16
	.zero		1024


//--------------------- .nv.shared.reserved.0     --------------------------
	.section	.nv.shared.reserved.0,"aw",@nobits
	.weak		__nv_reservedSMEM_offset_0_alias
	.size		__nv_reservedSMEM_offset_0_alias, 0, 64
	.other		__nv_reservedSMEM_offset_0_alias,@"STO_CUDA_RESERVED_SHARED STV_DEFAULT"
__nv_reservedSMEM_offset_0_alias:
	.zero		0
	.zero		64


//--------------------- .nv.shared._Z10kernelSum2IfEvPKT_PS0_mm --------------------------
	.section	.nv.shared._Z10kernelSum2IfEvPKT_PS0_mm,"aw",@nobits
	.sectionflags	@""
	.align	16
.nv.shared._Z10kernelSum2IfEvPKT_PS0_mm:
	.zero		5248


//--------------------- .nv.constant0._Z9kernelSumIfEvPKT_PS0_mm --------------------------
	.section	.nv.constant0._Z9kernelSumIfEvPKT_PS0_mm,"a",@progbits
	.sectionflags	@""
	.align	4
.nv.constant0._Z9kernelSumIfEvPKT_PS0_mm:
	.zero		928


//--------------------- .nv.constant0._Z10kernelSum2IfEvPKT_PS0_mm --------------------------
	.section	.nv.constant0._Z10kernelSum2IfEvPKT_PS0_mm,"a",@progbits
	.sectionflags	@""
	.align	4
.nv.constant0._Z10kernelSum2IfEvPKT_PS0_mm:
	.zero		928


//--------------------- SYMBOLS --------------------------

	.type		.nv.reservedSmem.offset0,@object
	.size		.nv.reservedSmem.offset0,0x4
	.type		.nv.reservedSmem.cap,@object
	.size		.nv.reservedSmem.cap,0x4
